// auto-generated by cutlass_sweep.gemm — config: {"arch": "sm_100", "cluster_m": 1, "cluster_n": 1, "dtype": "e5m2", "dtype_b": "e5m2", "layout": "nt", "stages": 2, "tile_k": 128, "tile_m": 128, "tile_n": 64}
#include "cutlass/cutlass.h"
#include "cutlass/gemm/collective/collective_builder.hpp"
#include "cutlass/gemm/device/gemm_universal_adapter.h"
#include "cutlass/gemm/kernel/gemm_universal.hpp"
#include "cutlass/epilogue/collective/collective_builder.hpp"

using ElemA = cutlass::float_e5m2_t;
using ElemB = cutlass::float_e5m2_t;
using ElemCD = cutlass::float_e5m2_t;
using Acc  = float;
using TileShape    = cute::Shape<cute::_128, cute::_64, cute::_128>;
using ClusterShape = cute::Shape<cute::_1, cute::_1, cute::_1>;

using CollectiveEpilogue = typename cutlass::epilogue::collective::CollectiveBuilder<
    cutlass::arch::Sm100, cutlass::arch::OpClassTensorOp,
    TileShape, ClusterShape,
    cutlass::epilogue::collective::EpilogueTileAuto,
    Acc, Acc,
    ElemCD, cutlass::layout::RowMajor, 128 / cutlass::sizeof_bits<ElemCD>::value,
    ElemCD, cutlass::layout::RowMajor, 128 / cutlass::sizeof_bits<ElemCD>::value,
    cutlass::epilogue::collective::EpilogueScheduleAuto
  >::CollectiveOp;

using CollectiveMainloop = typename cutlass::gemm::collective::CollectiveBuilder<
    cutlass::arch::Sm100, cutlass::arch::OpClassTensorOp,
    ElemA, cutlass::layout::RowMajor, 128 / cutlass::sizeof_bits<ElemA>::value,
    ElemB, cutlass::layout::ColumnMajor, 128 / cutlass::sizeof_bits<ElemB>::value,
    Acc,
    TileShape, ClusterShape,
    cutlass::gemm::collective::StageCount<2>,
    cutlass::gemm::collective::KernelScheduleAuto
  >::CollectiveOp;

using GemmKernel = cutlass::gemm::kernel::GemmUniversal<
    cute::Shape<int,int,int,int>,
    CollectiveMainloop,
    CollectiveEpilogue
>;
using Gemm = cutlass::gemm::device::GemmUniversalAdapter<GemmKernel>;

// Force the device kernel symbol into the cubin without needing a host main.
auto* _anchor = &cutlass::device_kernel<GemmKernel>;


// ===== COMPILED SASS (sm_100a) =====

	.target	sm_100a

	.elftype	@"ET_EXEC"


//--------------------- .note.nv.tkinfo           --------------------------
	.section	.note.nv.tkinfo,"",@"SHT_NOTE"
	.sectionflags	@"SHF_NOTE_NV_TKINFO"
	.tkinfo
        /*0018*/ 	.word	0x00000002
        /*0030*/ 	.string	""
        /*0030*/ 	.string	"ptxas"
        /*0030*/ 	.string	"Cuda compilation tools, release 13.0, V13.0.88"
        /*0030*/ 	.string	"Build cuda_13.0.r13.0/compiler.36424714_0"
        /*0030*/ 	.string	"-arch sm_100a -m 64 "



//--------------------- .note.nv.cuinfo           --------------------------
	.section	.note.nv.cuinfo,"",@"SHT_NOTE"
	.sectionflags	@"SHF_NOTE_NV_CUINFO"
        /*0018*/ 	.short	0x0002
        /*001a*/ 	.short	0x0064
        /*001c*/ 	.short	0x0082
	.zero		2


//--------------------- .nv.info                  --------------------------
	.section	.nv.info,"",@"SHT_CUDA_INFO"
	.align	4


	//----- nvinfo : EIATTR_REGCOUNT
	.align		4
        /*0000*/ 	.byte	0x04, 0x2f
        /*0002*/ 	.short	(.L_19 - .L_18)
	.align		4
.L_18:
        /*0004*/ 	.word	index@(_ZN7cutlass13device_kernelINS_4gemm6kernel13GemmUniversalIN4cute5tupleIJiiiiEEENS1_10collective13CollectiveMmaINS1_35MainloopSm100TmaUmmaWarpSpecializedILi2ELi2ELi4ENS5_IJNS4_1CILi1EEESB_SB_EEEEENS5_IJNSA_ILi128EEENSA_ILi64EEESE_EEENS_12float_e5m2_tENS5_IJlSB_lEEESH_SI_NS4_8TiledMMAINS4_8MMA_AtomIJNS4_10MMA_TraitsINS4_19SM100_MMA_F8F6F4_SSEJSH_SH_fSE_SF_NS4_17integral_constantINS4_4UMMA5MajorELSP_0EEESQ_NSN_INSO_7ScaleInELSR_0EEESS_EEEEEENS4_6LayoutISC_NS5_IJNSA_ILi0EEESW_SW_EEEEENS5_IJNS4_10UnderscoreESZ_SZ_EEEEENS4_13SM90_TMA_LOADENS4_14ComposedLayoutINS4_7SwizzleILi3ELi4ELi3EEENS4_18smem_ptr_flag_bitsILi8EEENSV_INS5_IJNSA_ILi8EEESE_EEENS5_IJSE_SB_EEEEEEEvNS4_8identityES12_S1C_vS1D_EENS_8epilogue10collective18CollectiveEpilogueINS1F_23Sm100TmaWarpSpecializedILi1ELi1ELi64ELb0ELb0EEEJSG_NS5_IJNSV_ISE_SB_EENSV_ISF_SB_EEEEESH_SI_SH_SI_NS1F_6fusion15FusionCallbacksIS1J_NS1N_17LinearCombinationISH_fSH_fLNS_15FloatRoundStyleE2EEESG_S1M_JEEENS4_5SM1004TMEM4LOAD26SM100_TMEM_LOAD_32dp32b64xES12_NS13_INS14_ILi2ELi4ELi3EEES17_NSV_INS5_IJS18_SF_EEENS5_IJSF_SB_EEEEEEENS4_39AutoVectorizingCopyWithAssumedAlignmentILi128EEENS4_14SM90_TMA_STOREES21_S23_S23_EEEvvEEEEvNT_6ParamsE)
        /*0008*/ 	.word	0x000000c2


	//----- nvinfo : EIATTR_FRAME_SIZE
	.align		4
.L_19:
        /*000c*/ 	.byte	0x04, 0x11
        /*000e*/ 	.short	(.L_21 - .L_20)
	.align		4
.L_20:
        /*0010*/ 	.word	index@($__internal_2_$__cuda_sm10x_tcgen05_guardrail_trap_unallocated_columns_being_dealloced)
        /*0014*/ 	.word	0x00000000


	//----- nvinfo : EIATTR_FRAME_SIZE
	.align		4
.L_21:
        /*0018*/ 	.byte	0x04, 0x11
        /*001a*/ 	.short	(.L_23 - .L_22)
	.align		4
.L_22:
        /*001c*/ 	.word	index@($__internal_1_$__cuda_sm10x_tcgen05_guardrail_trap_phase_invalid_during_alloc)
        /*0020*/ 	.word	0x00000000


	//----- nvinfo : EIATTR_FRAME_SIZE
	.align		4
.L_23:
        /*0024*/ 	.byte	0x04, 0x11
        /*0026*/ 	.short	(.L_25 - .L_24)
	.align		4
.L_24:
        /*0028*/ 	.word	index@($__internal_0_$__cuda_sm10x_tcgen05_guardrail_trap_col_being_dealloced_not_returned_by_alloc)
        /*002c*/ 	.word	0x00000000


	//----- nvinfo : EIATTR_FRAME_SIZE
	.align		4
.L_25:
        /*0030*/ 	.byte	0x04, 0x11
        /*0032*/ 	.short	(.L_27 - .L_26)
	.align		4
.L_26:
        /*0034*/ 	.word	index@(_ZN7cutlass13device_kernelINS_4gemm6kernel13GemmUniversalIN4cute5tupleIJiiiiEEENS1_10collective13CollectiveMmaINS1_35MainloopSm100TmaUmmaWarpSpecializedILi2ELi2ELi4ENS5_IJNS4_1CILi1EEESB_SB_EEEEENS5_IJNSA_ILi128EEENSA_ILi64EEESE_EEENS_12float_e5m2_tENS5_IJlSB_lEEESH_SI_NS4_8TiledMMAINS4_8MMA_AtomIJNS4_10MMA_TraitsINS4_19SM100_MMA_F8F6F4_SSEJSH_SH_fSE_SF_NS4_17integral_constantINS4_4UMMA5MajorELSP_0EEESQ_NSN_INSO_7ScaleInELSR_0EEESS_EEEEEENS4_6LayoutISC_NS5_IJNSA_ILi0EEESW_SW_EEEEENS5_IJNS4_10UnderscoreESZ_SZ_EEEEENS4_13SM90_TMA_LOADENS4_14ComposedLayoutINS4_7SwizzleILi3ELi4ELi3EEENS4_18smem_ptr_flag_bitsILi8EEENSV_INS5_IJNSA_ILi8EEESE_EEENS5_IJSE_SB_EEEEEEEvNS4_8identityES12_S1C_vS1D_EENS_8epilogue10collective18CollectiveEpilogueINS1F_23Sm100TmaWarpSpecializedILi1ELi1ELi64ELb0ELb0EEEJSG_NS5_IJNSV_ISE_SB_EENSV_ISF_SB_EEEEESH_SI_SH_SI_NS1F_6fusion15FusionCallbacksIS1J_NS1N_17LinearCombinationISH_fSH_fLNS_15FloatRoundStyleE2EEESG_S1M_JEEENS4_5SM1004TMEM4LOAD26SM100_TMEM_LOAD_32dp32b64xES12_NS13_INS14_ILi2ELi4ELi3EEES17_NSV_INS5_IJS18_SF_EEENS5_IJSF_SB_EEEEEEENS4_39AutoVectorizingCopyWithAssumedAlignmentILi128EEENS4_14SM90_TMA_STOREES21_S23_S23_EEEvvEEEEvNT_6ParamsE)
        /*0038*/ 	.word	0x00000000


	//----- nvinfo : EIATTR_MIN_STACK_SIZE
	.align		4
.L_27:
        /*003c*/ 	.byte	0x04, 0x12
        /*003e*/ 	.short	(.L_29 - .L_28)
	.align		4
.L_28:
        /*0040*/ 	.word	index@(_ZN7cutlass13device_kernelINS_4gemm6kernel13GemmUniversalIN4cute5tupleIJiiiiEEENS1_10collective13CollectiveMmaINS1_35MainloopSm100TmaUmmaWarpSpecializedILi2ELi2ELi4ENS5_IJNS4_1CILi1EEESB_SB_EEEEENS5_IJNSA_ILi128EEENSA_ILi64EEESE_EEENS_12float_e5m2_tENS5_IJlSB_lEEESH_SI_NS4_8TiledMMAINS4_8MMA_AtomIJNS4_10MMA_TraitsINS4_19SM100_MMA_F8F6F4_SSEJSH_SH_fSE_SF_NS4_17integral_constantINS4_4UMMA5MajorELSP_0EEESQ_NSN_INSO_7ScaleInELSR_0EEESS_EEEEEENS4_6LayoutISC_NS5_IJNSA_ILi0EEESW_SW_EEEEENS5_IJNS4_10UnderscoreESZ_SZ_EEEEENS4_13SM90_TMA_LOADENS4_14ComposedLayoutINS4_7SwizzleILi3ELi4ELi3EEENS4_18smem_ptr_flag_bitsILi8EEENSV_INS5_IJNSA_ILi8EEESE_EEENS5_IJSE_SB_EEEEEEEvNS4_8identityES12_S1C_vS1D_EENS_8epilogue10collective18CollectiveEpilogueINS1F_23Sm100TmaWarpSpecializedILi1ELi1ELi64ELb0ELb0EEEJSG_NS5_IJNSV_ISE_SB_EENSV_ISF_SB_EEEEESH_SI_SH_SI_NS1F_6fusion15FusionCallbacksIS1J_NS1N_17LinearCombinationISH_fSH_fLNS_15FloatRoundStyleE2EEESG_S1M_JEEENS4_5SM1004TMEM4LOAD26SM100_TMEM_LOAD_32dp32b64xES12_NS13_INS14_ILi2ELi4ELi3EEES17_NSV_INS5_IJS18_SF_EEENS5_IJSF_SB_EEEEEEENS4_39AutoVectorizingCopyWithAssumedAlignmentILi128EEENS4_14SM90_TMA_STOREES21_S23_S23_EEEvvEEEEvNT_6ParamsE)
        /*0044*/ 	.word	0x00000000
.L_29:


//--------------------- .nv.compat                --------------------------
	.section	.nv.compat,"",@"SHT_CUDA_COMPAT_INFO"
	.align	4
        /*0000*/ 	.byte	0x02, 0x09, 0x01, 0x00, 0x02, 0x02, 0x02, 0x00, 0x02, 0x05, 0x05, 0x00, 0x03, 0x07, 0x01, 0x01
        /*0010*/ 	.byte	0x02, 0x03, 0x01, 0x00, 0x02, 0x06, 0x01, 0x00, 0x04, 0x0b, 0x08, 0x00, 0x09, 0x00, 0x00, 0x00
        /*0020*/ 	.byte	0x00, 0x00, 0x00, 0x00


//--------------------- .nv.info._ZN7cutlass13device_kernelINS_4gemm6kernel13GemmUniversalIN4cute5tupleIJiiiiEEENS1_10collective13CollectiveMmaINS1_35MainloopSm100TmaUmmaWarpSpecializedILi2ELi2ELi4ENS5_IJNS4_1CILi1EEESB_SB_EEEEENS5_IJNSA_ILi128EEENSA_ILi64EEESE_EEENS_12float_e5m2_tENS5_IJlSB_lEEESH_SI_NS4_8TiledMMAINS4_8MMA_AtomIJNS4_10MMA_TraitsINS4_19SM100_MMA_F8F6F4_SSEJSH_SH_fSE_SF_NS4_17integral_constantINS4_4UMMA5MajorELSP_0EEESQ_NSN_INSO_7ScaleInELSR_0EEESS_EEEEEENS4_6LayoutISC_NS5_IJNSA_ILi0EEESW_SW_EEEEENS5_IJNS4_10UnderscoreESZ_SZ_EEEEENS4_13SM90_TMA_LOADENS4_14ComposedLayoutINS4_7SwizzleILi3ELi4ELi3EEENS4_18smem_ptr_flag_bitsILi8EEENSV_INS5_IJNSA_ILi8EEESE_EEENS5_IJSE_SB_EEEEEEEvNS4_8identityES12_S1C_vS1D_EENS_8epilogue10collective18CollectiveEpilogueINS1F_23Sm100TmaWarpSpecializedILi1ELi1ELi64ELb0ELb0EEEJSG_NS5_IJNSV_ISE_SB_EENSV_ISF_SB_EEEEESH_SI_SH_SI_NS1F_6fusion15FusionCallbacksIS1J_NS1N_17LinearCombinationISH_fSH_fLNS_15FloatRoundStyleE2EEESG_S1M_JEEENS4_5SM1004TMEM4LOAD26SM100_TMEM_LOAD_32dp32b64xES12_NS13_INS14_ILi2ELi4ELi3EEES17_NSV_INS5_IJS18_SF_EEENS5_IJSF_SB_EEEEEEENS4_39AutoVectorizingCopyWithAssumedAlignmentILi128EEENS4_14SM90_TMA_STOREES21_S23_S23_EEEvvEEEEvNT_6ParamsE --------------------------
	.section	.nv.info._ZN7cutlass13device_kernelINS_4gemm6kernel13GemmUniversalIN4cute5tupleIJiiiiEEENS1_10collective13CollectiveMmaINS1_35MainloopSm100TmaUmmaWarpSpecializedILi2ELi2ELi4ENS5_IJNS4_1CILi1EEESB_SB_EEEEENS5_IJNSA_ILi128EEENSA_ILi64EEESE_EEENS_12float_e5m2_tENS5_IJlSB_lEEESH_SI_NS4_8TiledMMAINS4_8MMA_AtomIJNS4_10MMA_TraitsINS4_19SM100_MMA_F8F6F4_SSEJSH_SH_fSE_SF_NS4_17integral_constantINS4_4UMMA5MajorELSP_0EEESQ_NSN_INSO_7ScaleInELSR_0EEESS_EEEEEENS4_6LayoutISC_NS5_IJNSA_ILi0EEESW_SW_EEEEENS5_IJNS4_10UnderscoreESZ_SZ_EEEEENS4_13SM90_TMA_LOADENS4_14ComposedLayoutINS4_7SwizzleILi3ELi4ELi3EEENS4_18smem_ptr_flag_bitsILi8EEENSV_INS5_IJNSA_ILi8EEESE_EEENS5_IJSE_SB_EEEEEEEvNS4_8identityES12_S1C_vS1D_EENS_8epilogue10collective18CollectiveEpilogueINS1F_23Sm100TmaWarpSpecializedILi1ELi1ELi64ELb0ELb0EEEJSG_NS5_IJNSV_ISE_SB_EENSV_ISF_SB_EEEEESH_SI_SH_SI_NS1F_6fusion15FusionCallbacksIS1J_NS1N_17LinearCombinationISH_fSH_fLNS_15FloatRoundStyleE2EEESG_S1M_JEEENS4_5SM1004TMEM4LOAD26SM100_TMEM_LOAD_32dp32b64xES12_NS13_INS14_ILi2ELi4ELi3EEES17_NSV_INS5_IJS18_SF_EEENS5_IJSF_SB_EEEEEEENS4_39AutoVectorizingCopyWithAssumedAlignmentILi128EEENS4_14SM90_TMA_STOREES21_S23_S23_EEEvvEEEEvNT_6ParamsE,"",@"SHT_CUDA_INFO"
	.sectionflags	@""
	.align	4


	//----- nvinfo : EIATTR_CUDA_API_VERSION
	.align		4
        /*0000*/ 	.byte	0x04, 0x37
        /*0002*/ 	.short	(.L_31 - .L_30)
.L_30:
        /*0004*/ 	.word	0x00000082


	//----- nvinfo : EIATTR_KPARAM_INFO
	.align		4
.L_31:
        /*0008*/ 	.byte	0x04, 0x17
        /*000a*/ 	.short	(.L_33 - .L_32)
.L_32:
        /*000c*/ 	.word	0x00000000
        /*0010*/ 	.short	0x0000
        /*0012*/ 	.short	0x0000
        /*0014*/ 	.byte	0x00, 0xf0, 0x01, 0x20


	//----- nvinfo : EIATTR_AT_ENTRY_FRAGMENTS
	.align		4
.L_33:
        /*0018*/ 	.byte	0x04, 0x4f
        /*001a*/ 	.short	(.L_35 - .L_34)


	//   ....[0]....
.L_34:
        /*001c*/ 	.word	0x00000006


	//----- nvinfo : EIATTR_RESERVED_SMEM_USED
	.align		4
.L_35:
        /*0020*/ 	.byte	0x01, 0x41
	.zero		2


	//----- nvinfo : EIATTR_SPARSE_MMA_MASK
	.align		4
        /*0024*/ 	.byte	0x03, 0x50
        /*0026*/ 	.short	0x0000


	//----- nvinfo : EIATTR_TCGEN05_1CTA_USED
	.align		4
        /*0028*/ 	.byte	0x01, 0x51
	.zero		2


	//----- nvinfo : EIATTR_MAXREG_COUNT
	.align		4
        /*002c*/ 	.byte	0x03, 0x1b
        /*002e*/ 	.short	0x00ff


	//----- nvinfo : EIATTR_NUM_BARRIERS
	.align		4
        /*0030*/ 	.byte	0x02, 0x4c
        /*0032*/ 	.byte	0x07
	.zero		1


	//----- nvinfo : EIATTR_EXTERNS
	.align		4
        /*0034*/ 	.byte	0x04, 0x0f
        /*0036*/ 	.short	(.L_37 - .L_36)


	//   ....[0]....
	.align		4
.L_36:
        /*0038*/ 	.word	index@(__assertfail)


	//----- nvinfo : EIATTR_MERCURY_ISA_VERSION
	.align		4
.L_37:
        /*003c*/ 	.byte	0x03, 0x5f
        /*003e*/ 	.short	0x0101


	//----- nvinfo : EIATTR_INT_WARP_WIDE_INSTR_OFFSETS
	.align		4
        /*0040*/ 	.byte	0x04, 0x31
        /*0042*/ 	.short	(.L_39 - .L_38)


	//   ....[0]....
.L_38:
        /*0044*/ 	.word	0x00001d40


	//   ....[1]....
        /*0048*/ 	.word	0x00003670


	//   ....[2]....
        /*004c*/ 	.word	0x00003690


	//   ....[3]....
        /*0050*/ 	.word	0x000036c0


	//   ....[4]....
        /*0054*/ 	.word	0x000040d0


	//   ....[5]....
        /*0058*/ 	.word	0x000041c0


	//----- nvinfo : EIATTR_COOP_GROUP_MASK_REGIDS
	.align		4
.L_39:
        /*005c*/ 	.byte	0x04, 0x29
        /*005e*/ 	.short	(.L_41 - .L_40)


	//   ....[0]....
.L_40:
        /*0060*/ 	.word	0xffffffff


	//   ....[1]....
        /*0064*/ 	.word	0xffffffff


	//   ....[2]....
        /*0068*/ 	.word	0xffffffff


	//   ....[3]....
        /*006c*/ 	.word	0xffffffff


	//   ....[4]....
        /*0070*/ 	.word	0xffffffff


	//   ....[5]....
        /*0074*/ 	.word	0xffffffff


	//   ....[6]....
        /*0078*/ 	.word	0xffffffff


	//   ....[7]....
        /*007c*/ 	.word	0xffffffff


	//   ....[8]....
        /*0080*/ 	.word	0xffffffff


	//   ....[9]....
        /*0084*/ 	.word	0xffffffff


	//   ....[10]....
        /*0088*/ 	.word	0xffffffff


	//   ....[11]....
        /*008c*/ 	.word	0xffffffff


	//   ....[12]....
        /*0090*/ 	.word	0xffffffff


	//----- nvinfo : EIATTR_COOP_GROUP_INSTR_OFFSETS
	.align		4
.L_41:
        /*0094*/ 	.byte	0x04, 0x28
        /*0096*/ 	.short	(.L_43 - .L_42)


	//   ....[0]....
.L_42:
        /*0098*/ 	.word	0x00000090


	//   ....[1]....
        /*009c*/ 	.word	0x000004d0


	//   ....[2]....
        /*00a0*/ 	.word	0x00000600


	//   ....[3]....
        /*00a4*/ 	.word	0x00000740


	//   ....[4]....
        /*00a8*/ 	.word	0x00000840


	//   ....[5]....
        /*00ac*/ 	.word	0x000009b0


	//   ....[6]....
        /*00b0*/ 	.word	0x00000b50


	//   ....[7]....
        /*00b4*/ 	.word	0x00001c20


	//   ....[8]....
        /*00b8*/ 	.word	0x000028e0


	//   ....[9]....
        /*00bc*/ 	.word	0x00002af0


	//   ....[10]....
        /*00c0*/ 	.word	0x00002b20


	//   ....[11]....
        /*00c4*/ 	.word	0x00003550


	//   ....[12]....
        /*00c8*/ 	.word	0x00003780


	//----- nvinfo : EIATTR_VRC_CTA_INIT_COUNT
	.align		4
.L_43:
        /*00cc*/ 	.byte	0x02, 0x4a
        /*00ce*/ 	.byte	0x80
	.zero		1


	//----- nvinfo : EIATTR_SYSCALL_OFFSETS
	.align		4
        /*00d0*/ 	.byte	0x04, 0x46
        /*00d2*/ 	.short	(.L_45 - .L_44)


	//   ....[0]....
.L_44:
        /*00d4*/ 	.word	0x00004bb0


	//   ....[1]....
        /*00d8*/ 	.word	0x00004cf0


	//   ....[2]....
        /*00dc*/ 	.word	0x00005490


	//----- nvinfo : EIATTR_MBARRIER_INSTR_OFFSETS
	.align		4
.L_45:
        /*00e0*/ 	.byte	0x04, 0x39
        /*00e2*/ 	.short	(.L_47 - .L_46)


	//   ....[0]....
.L_46:
        /*00e4*/ 	.word	0x000005b0
        /*00e8*/ 	.word	0x000000ff
        /*00ec*/ 	.word	0x00000000
        /*00f0*/ 	.short	0x0100
        /*00f2*/ 	.byte	0x05
	.zero		1


	//   ....[1]....
        /*00f4*/ 	.word	0x000005c0
        /*00f8*/ 	.word	0x000000ff
        /*00fc*/ 	.word	0x00000010
        /*0100*/ 	.short	0x0100
        /*0102*/ 	.byte	0x05
	.zero		1


	//   ....[2]....
        /*0104*/ 	.word	0x000005d0
        /*0108*/ 	.word	0x000000ff
        /*010c*/ 	.word	0x00000008
        /*0110*/ 	.short	0x0100
        /*0112*/ 	.byte	0x05
	.zero		1


	//   ....[3]....
        /*0114*/ 	.word	0x000005e0
        /*0118*/ 	.word	0x000000ff
        /*011c*/ 	.word	0x00000018
        /*0120*/ 	.short	0x0100
        /*0122*/ 	.byte	0x05
	.zero		1


	//   ....[4]....
        /*0124*/ 	.word	0x00000710
        /*0128*/ 	.word	0x000000ff
        /*012c*/ 	.word	0x00000020
        /*0130*/ 	.short	0x0100
        /*0132*/ 	.byte	0x06
	.zero		1


	//   ....[5]....
        /*0134*/ 	.word	0x00000720
        /*0138*/ 	.word	0x000000ff
        /*013c*/ 	.word	0x00000028
        /*0140*/ 	.short	0x0100
        /*0142*/ 	.byte	0x06
	.zero		1


	//   ....[6]....
        /*0144*/ 	.word	0x00000810
        /*0148*/ 	.word	0x000000ff
        /*014c*/ 	.word	0x00000030
        /*0150*/ 	.short	0x0100
        /*0152*/ 	.byte	0x05
	.zero		1


	//   ....[7]....
        /*0154*/ 	.word	0x00000820
        /*0158*/ 	.word	0x000000ff
        /*015c*/ 	.word	0x00000038
        /*0160*/ 	.short	0x0100
        /*0162*/ 	.byte	0x05
	.zero		1


	//   ....[8]....
        /*0164*/ 	.word	0x00000960
        /*0168*/ 	.word	0x000000ff
        /*016c*/ 	.word	0x00000040
        /*0170*/ 	.short	0x0100
        /*0172*/ 	.byte	0x05
	.zero		1


	//   ....[9]....
        /*0174*/ 	.word	0x00000970
        /*0178*/ 	.word	0x000000ff
        /*017c*/ 	.word	0x00000050
        /*0180*/ 	.short	0x0100
        /*0182*/ 	.byte	0x05
	.zero		1


	//   ....[10]....
        /*0184*/ 	.word	0x00000980
        /*0188*/ 	.word	0x000000ff
        /*018c*/ 	.word	0x00000048
        /*0190*/ 	.short	0x0100
        /*0192*/ 	.byte	0x05
	.zero		1


	//   ....[11]....
        /*0194*/ 	.word	0x00000990
        /*0198*/ 	.word	0x000000ff
        /*019c*/ 	.word	0x00000058
        /*01a0*/ 	.short	0x0100
        /*01a2*/ 	.byte	0x05
	.zero		1


	//   ....[12]....
        /*01a4*/ 	.word	0x00000ac0
        /*01a8*/ 	.word	0x000000ff
        /*01ac*/ 	.word	0x00000060
        /*01b0*/ 	.short	0x0100
        /*01b2*/ 	.byte	0x06
	.zero		1


	//   ....[13]....
        /*01b4*/ 	.word	0x00000ad0
        /*01b8*/ 	.word	0x000000ff
        /*01bc*/ 	.word	0x00000080
        /*01c0*/ 	.short	0x0100
        /*01c2*/ 	.byte	0x06
	.zero		1


	//   ....[14]....
        /*01c4*/ 	.word	0x00000ae0
        /*01c8*/ 	.word	0x000000ff
        /*01cc*/ 	.word	0x00000068
        /*01d0*/ 	.short	0x0100
        /*01d2*/ 	.byte	0x06
	.zero		1


	//   ....[15]....
        /*01d4*/ 	.word	0x00000af0
        /*01d8*/ 	.word	0x000000ff
        /*01dc*/ 	.word	0x00000088
        /*01e0*/ 	.short	0x0100
        /*01e2*/ 	.byte	0x06
	.zero		1


	//   ....[16]....
        /*01e4*/ 	.word	0x00000b00
        /*01e8*/ 	.word	0x000000ff
        /*01ec*/ 	.word	0x00000070
        /*01f0*/ 	.short	0x0100
        /*01f2*/ 	.byte	0x06
	.zero		1


	//   ....[17]....
        /*01f4*/ 	.word	0x00000b10
        /*01f8*/ 	.word	0x000000ff
        /*01fc*/ 	.word	0x00000090
        /*0200*/ 	.short	0x0100
        /*0202*/ 	.byte	0x06
	.zero		1


	//   ....[18]....
        /*0204*/ 	.word	0x00000b20
        /*0208*/ 	.word	0x000000ff
        /*020c*/ 	.word	0x00000078
        /*0210*/ 	.short	0x0100
        /*0212*/ 	.byte	0x06
	.zero		1


	//   ....[19]....
        /*0214*/ 	.word	0x00000b30
        /*0218*/ 	.word	0x000000ff
        /*021c*/ 	.word	0x00000098
        /*0220*/ 	.short	0x0100
        /*0222*/ 	.byte	0x06
	.zero		1


	//   ....[20]....
        /*0224*/ 	.word	0x00000c20
        /*0228*/ 	.word	0x000000ff
        /*022c*/ 	.word	0x000000a0
        /*0230*/ 	.short	0x0100
        /*0232*/ 	.byte	0x05
	.zero		1


	//   ....[21]....
        /*0234*/ 	.word	0x00000c30
        /*0238*/ 	.word	0x000000ff
        /*023c*/ 	.word	0x000000b0
        /*0240*/ 	.short	0x0100
        /*0242*/ 	.byte	0x05
	.zero		1


	//   ....[22]....
        /*0244*/ 	.word	0x00000c40
        /*0248*/ 	.word	0x000000ff
        /*024c*/ 	.word	0x000000a8
        /*0250*/ 	.short	0x0100
        /*0252*/ 	.byte	0x05
	.zero		1


	//   ....[23]....
        /*0254*/ 	.word	0x00000c50
        /*0258*/ 	.word	0x000000ff
        /*025c*/ 	.word	0x000000b8
        /*0260*/ 	.short	0x0100
        /*0262*/ 	.byte	0x05
	.zero		1


	//   ....[24]....
        /*0264*/ 	.word	0x00001520
        /*0268*/ 	.word	0x00000003
        /*026c*/ 	.word	0x000000b0
        /*0270*/ 	.short	0x010a
        /*0272*/ 	.byte	0xff
	.zero		1


	//   ....[25]....
        /*0274*/ 	.word	0x00001550
        /*0278*/ 	.word	0x00000003
        /*027c*/ 	.word	0x000000a0
        /*0280*/ 	.short	0x0101
        /*0282*/ 	.byte	0xff
	.zero		1


	//   ....[26]....
        /*0284*/ 	.word	0x00001620
        /*0288*/ 	.word	0x000000ff
        /*028c*/ 	.word	0x00000010
        /*0290*/ 	.short	0x010a
        /*0292*/ 	.byte	0x08
	.zero		1


	//   ....[27]....
        /*0294*/ 	.word	0x000016c0
        /*0298*/ 	.word	0x000000ff
        /*029c*/ 	.word	0x00000010
        /*02a0*/ 	.short	0x010a
        /*02a2*/ 	.byte	0x21
	.zero		1


	//   ....[28]....
        /*02a4*/ 	.word	0x00001810
        /*02a8*/ 	.word	0x000000ff
        /*02ac*/ 	.word	0x00000010
        /*02b0*/ 	.short	0x010a
        /*02b2*/ 	.byte	0x08
	.zero		1


	//   ....[29]....
        /*02b4*/ 	.word	0x00001920
        /*02b8*/ 	.word	0x000000ff
        /*02bc*/ 	.word	0x00000038
        /*02c0*/ 	.short	0x0101
        /*02c2*/ 	.byte	0x04
	.zero		1


	//   ....[30]....
        /*02c4*/ 	.word	0x00001940
        /*02c8*/ 	.word	0x000000ff
        /*02cc*/ 	.word	0x00000010
        /*02d0*/ 	.short	0x010a
        /*02d2*/ 	.byte	0x08
	.zero		1


	//   ....[31]....
        /*02d4*/ 	.word	0x000019c0
        /*02d8*/ 	.word	0x000000ff
        /*02dc*/ 	.word	0x00000010
        /*02e0*/ 	.short	0x010a
        /*02e2*/ 	.byte	0x11
	.zero		1


	//   ....[32]....
        /*02e4*/ 	.word	0x00001b10
        /*02e8*/ 	.word	0x000000ff
        /*02ec*/ 	.word	0x00000010
        /*02f0*/ 	.short	0x010a
        /*02f2*/ 	.byte	0x08
	.zero		1


	//   ....[33]....
        /*02f4*/ 	.word	0x00001c50
        /*02f8*/ 	.word	0x00000002
        /*02fc*/ 	.word	0x00000040
        /*0300*/ 	.short	0x010a
        /*0302*/ 	.byte	0xff
	.zero		1


	//   ....[34]....
        /*0304*/ 	.word	0x00001d10
        /*0308*/ 	.word	0x00000002
        /*030c*/ 	.word	0x00000000
        /*0310*/ 	.short	0x0101
        /*0312*/ 	.byte	0xff
	.zero		1


	//   ....[35]....
        /*0314*/ 	.word	0x00002270
        /*0318*/ 	.word	0x000000ff
        /*031c*/ 	.word	0x00000000
        /*0320*/ 	.short	0x010a
        /*0322*/ 	.byte	0x04
	.zero		1


	//   ....[36]....
        /*0324*/ 	.word	0x00002310
        /*0328*/ 	.word	0x00000000
        /*032c*/ 	.word	0x00000000
        /*0330*/ 	.short	0x010a
        /*0332*/ 	.byte	0xff
	.zero		1


	//   ....[37]....
        /*0334*/ 	.word	0x00002430
        /*0338*/ 	.word	0x00000000
        /*033c*/ 	.word	0x000000a0
        /*0340*/ 	.short	0x010a
        /*0342*/ 	.byte	0xff
	.zero		1


	//   ....[38]....
        /*0344*/ 	.word	0x00002490
        /*0348*/ 	.word	0x00000004
        /*034c*/ 	.word	0x00000000
        /*0350*/ 	.short	0x0101
        /*0352*/ 	.byte	0xff
	.zero		1


	//   ....[39]....
        /*0354*/ 	.word	0x000024b0
        /*0358*/ 	.word	0x000000ff
        /*035c*/ 	.word	0x00000050
        /*0360*/ 	.short	0x010a
        /*0362*/ 	.byte	0x05
	.zero		1


	//   ....[40]....
        /*0364*/ 	.word	0x000025d0
        /*0368*/ 	.word	0x00000000
        /*036c*/ 	.word	0x00000040
        /*0370*/ 	.short	0x010a
        /*0372*/ 	.byte	0xff
	.zero		1


	//   ....[41]....
        /*0374*/ 	.word	0x000026e0
        /*0378*/ 	.word	0x00000000
        /*037c*/ 	.word	0x00000000
        /*0380*/ 	.short	0x0101
        /*0382*/ 	.byte	0xff
	.zero		1


	//   ....[42]....
        /*0384*/ 	.word	0x00002770
        /*0388*/ 	.word	0x000000ff
        /*038c*/ 	.word	0x00000050
        /*0390*/ 	.short	0x0106
        /*0392*/ 	.byte	0x05
	.zero		1


	//   ....[43]....
        /*0394*/ 	.word	0x00002790
        /*0398*/ 	.word	0x000000ff
        /*039c*/ 	.word	0x00000050
        /*03a0*/ 	.short	0x010a
        /*03a2*/ 	.byte	0x05
	.zero		1


	//   ....[44]....
        /*03a4*/ 	.word	0x00002820
        /*03a8*/ 	.word	0x000000ff
        /*03ac*/ 	.word	0x00000050
        /*03b0*/ 	.short	0x0106
        /*03b2*/ 	.byte	0x04
	.zero		1


	//   ....[45]....
        /*03b4*/ 	.word	0x00002860
        /*03b8*/ 	.word	0x00000000
        /*03bc*/ 	.word	0x00000050
        /*03c0*/ 	.short	0x010a
        /*03c2*/ 	.byte	0xff
	.zero		1


	//   ....[46]....
        /*03c4*/ 	.word	0x00002da0
        /*03c8*/ 	.word	0x00000000
        /*03cc*/ 	.word	0x00000040
        /*03d0*/ 	.short	0x010a
        /*03d2*/ 	.byte	0xff
	.zero		1


	//   ....[47]....
        /*03d4*/ 	.word	0x00002eb0
        /*03d8*/ 	.word	0x00000003
        /*03dc*/ 	.word	0x00000000
        /*03e0*/ 	.short	0x0101
        /*03e2*/ 	.byte	0xff
	.zero		1


	//   ....[48]....
        /*03e4*/ 	.word	0x00002ec0
        /*03e8*/ 	.word	0x000000ff
        /*03ec*/ 	.word	0x00000000
        /*03f0*/ 	.short	0x010a
        /*03f2*/ 	.byte	0x06
	.zero		1


	//   ....[49]....
        /*03f4*/ 	.word	0x00002ee0
        /*03f8*/ 	.word	0x000000ff
        /*03fc*/ 	.word	0x00000080
        /*0400*/ 	.short	0x010a
        /*0402*/ 	.byte	0x07
	.zero		1


	//   ....[50]....
        /*0404*/ 	.word	0x00002fb0
        /*0408*/ 	.word	0x000000ff
        /*040c*/ 	.word	0x00000000
        /*0410*/ 	.short	0x010a
        /*0412*/ 	.byte	0x06
	.zero		1


	//   ....[51]....
        /*0414*/ 	.word	0x000030e0
        /*0418*/ 	.word	0x000000ff
        /*041c*/ 	.word	0x00000000
        /*0420*/ 	.short	0x010a
        /*0422*/ 	.byte	0x1a
	.zero		1


	//   ....[52]....
        /*0424*/ 	.word	0x00003380
        /*0428*/ 	.word	0x000000ff
        /*042c*/ 	.word	0x00000000
        /*0430*/ 	.short	0x010a
        /*0432*/ 	.byte	0x06
	.zero		1


	//   ....[53]....
        /*0434*/ 	.word	0x00003410
        /*0438*/ 	.word	0x000000ff
        /*043c*/ 	.word	0x00000000
        /*0440*/ 	.short	0x010a
        /*0442*/ 	.byte	0x06
	.zero		1


	//   ....[54]....
        /*0444*/ 	.word	0x000034a0
        /*0448*/ 	.word	0x000000ff
        /*044c*/ 	.word	0x00000000
        /*0450*/ 	.short	0x010a
        /*0452*/ 	.byte	0x06
	.zero		1


	//   ....[55]....
        /*0454*/ 	.word	0x00003530
        /*0458*/ 	.word	0x000000ff
        /*045c*/ 	.word	0x00000000
        /*0460*/ 	.short	0x010a
        /*0462*/ 	.byte	0x07
	.zero		1


	//   ....[56]....
        /*0464*/ 	.word	0x00003970
        /*0468*/ 	.word	0x00000000
        /*046c*/ 	.word	0x00000040
        /*0470*/ 	.short	0x010a
        /*0472*/ 	.byte	0xff
	.zero		1


	//   ....[57]....
        /*0474*/ 	.word	0x00003a60
        /*0478*/ 	.word	0x00000000
        /*047c*/ 	.word	0x00000000
        /*0480*/ 	.short	0x0101
        /*0482*/ 	.byte	0xff
	.zero		1


	//   ....[58]....
        /*0484*/ 	.word	0x00003d80
        /*0488*/ 	.word	0x000000ff
        /*048c*/ 	.word	0x00000038
        /*0490*/ 	.short	0x010a
        /*0492*/ 	.byte	0x06
	.zero		1


	//   ....[59]....
        /*0494*/ 	.word	0x00003f00
        /*0498*/ 	.word	0x000000ff
        /*049c*/ 	.word	0x00000028
        /*04a0*/ 	.short	0x010a
        /*04a2*/ 	.byte	0x06
	.zero		1


	//   ....[60]....
        /*04a4*/ 	.word	0x00004230
        /*04a8*/ 	.word	0x000000ff
        /*04ac*/ 	.word	0x00000020
        /*04b0*/ 	.short	0x010b
        /*04b2*/ 	.byte	0x06
	.zero		1


	//   ....[61]....
        /*04b4*/ 	.word	0x00004250
        /*04b8*/ 	.word	0x000000ff
        /*04bc*/ 	.word	0x00000000
        /*04c0*/ 	.short	0x0101
        /*04c2*/ 	.byte	0x25
	.zero		1


	//   ....[62]....
        /*04c4*/ 	.word	0x00004290
        /*04c8*/ 	.word	0x00000000
        /*04cc*/ 	.word	0x00000028
        /*04d0*/ 	.short	0x010a
        /*04d2*/ 	.byte	0xff
	.zero		1


	//   ....[63]....
        /*04d4*/ 	.word	0x000045c0
        /*04d8*/ 	.word	0x00000000
        /*04dc*/ 	.word	0x00000040
        /*04e0*/ 	.short	0x010a
        /*04e2*/ 	.byte	0xff
	.zero		1


	//   ....[64]....
        /*04e4*/ 	.word	0x000046d0
        /*04e8*/ 	.word	0x00000000
        /*04ec*/ 	.word	0x00000000
        /*04f0*/ 	.short	0x0101
        /*04f2*/ 	.byte	0xff
	.zero		1


	//   ....[65]....
        /*04f4*/ 	.word	0x00005070
        /*04f8*/ 	.word	0x000000ff
        /*04fc*/ 	.word	0x00000020
        /*0500*/ 	.short	0x010a
        /*0502*/ 	.byte	0x2b
	.zero		1


	//   ....[66]....
        /*0504*/ 	.word	0x00005080
        /*0508*/ 	.word	0x0000009c
        /*050c*/ 	.word	0x00000060
        /*0510*/ 	.short	0x010a
        /*0512*/ 	.byte	0xff
	.zero		1


	//   ....[67]....
        /*0514*/ 	.word	0x00005210
        /*0518*/ 	.word	0x000000ff
        /*051c*/ 	.word	0x00000020
        /*0520*/ 	.short	0x010a
        /*0522*/ 	.byte	0x2b
	.zero		1


	//   ....[68]....
        /*0524*/ 	.word	0x00005310
        /*0528*/ 	.word	0x000000ff
        /*052c*/ 	.word	0x00000000
        /*0530*/ 	.short	0x0101
        /*0532*/ 	.byte	0x04
	.zero		1


	//   ....[69]....
        /*0534*/ 	.word	0x00005370
        /*0538*/ 	.word	0x0000009c
        /*053c*/ 	.word	0x00000060
        /*0540*/ 	.short	0x010a
        /*0542*/ 	.byte	0xff
	.zero		1


	//   ....[70]....
        /*0544*/ 	.word	0x00005730
        /*0548*/ 	.word	0x000000ff
        /*054c*/ 	.word	0x00000000
        /*0550*/ 	.short	0x0101
        /*0552*/ 	.byte	0x05
	.zero		1


	//   ....[71]....
        /*0554*/ 	.word	0x000067e0
        /*0558*/ 	.word	0x00000003
        /*055c*/ 	.word	0x000000b0
        /*0560*/ 	.short	0x010a
        /*0562*/ 	.byte	0xff
	.zero		1


	//   ....[72]....
        /*0564*/ 	.word	0x00006840
        /*0568*/ 	.word	0x00000002
        /*056c*/ 	.word	0x00000010
        /*0570*/ 	.short	0x010a
        /*0572*/ 	.byte	0xff
	.zero		1


	//   ....[73]....
        /*0574*/ 	.word	0x000068a0
        /*0578*/ 	.word	0x00000002
        /*057c*/ 	.word	0x00000010
        /*0580*/ 	.short	0x010a
        /*0582*/ 	.byte	0xff
	.zero		1


	//   ....[74]....
        /*0584*/ 	.word	0x000068f0
        /*0588*/ 	.word	0x00000002
        /*058c*/ 	.word	0x00000040
        /*0590*/ 	.short	0x010a
        /*0592*/ 	.byte	0xff
	.zero		1


	//   ....[75]....
        /*0594*/ 	.word	0x00006950
        /*0598*/ 	.word	0x00000000
        /*059c*/ 	.word	0x00000000
        /*05a0*/ 	.short	0x010a
        /*05a2*/ 	.byte	0xff
	.zero		1


	//   ....[76]....
        /*05a4*/ 	.word	0x000069a0
        /*05a8*/ 	.word	0x00000000
        /*05ac*/ 	.word	0x000000a0
        /*05b0*/ 	.short	0x010a
        /*05b2*/ 	.byte	0xff
	.zero		1


	//   ....[77]....
        /*05b4*/ 	.word	0x00006a00
        /*05b8*/ 	.word	0x00000000
        /*05bc*/ 	.word	0x00000050
        /*05c0*/ 	.short	0x010a
        /*05c2*/ 	.byte	0xff
	.zero		1


	//   ....[78]....
        /*05c4*/ 	.word	0x00006a50
        /*05c8*/ 	.word	0x00000000
        /*05cc*/ 	.word	0x00000040
        /*05d0*/ 	.short	0x010a
        /*05d2*/ 	.byte	0xff
	.zero		1


	//   ....[79]....
        /*05d4*/ 	.word	0x00006ab0
        /*05d8*/ 	.word	0x00000000
        /*05dc*/ 	.word	0x00000050
        /*05e0*/ 	.short	0x010a
        /*05e2*/ 	.byte	0xff
	.zero		1


	//   ....[80]....
        /*05e4*/ 	.word	0x00006b00
        /*05e8*/ 	.word	0x00000000
        /*05ec*/ 	.word	0x00000040
        /*05f0*/ 	.short	0x010a
        /*05f2*/ 	.byte	0xff
	.zero		1


	//   ....[81]....
        /*05f4*/ 	.word	0x00006b60
        /*05f8*/ 	.word	0x00000003
        /*05fc*/ 	.word	0x00000080
        /*0600*/ 	.short	0x010a
        /*0602*/ 	.byte	0xff
	.zero		1


	//   ....[82]....
        /*0604*/ 	.word	0x00006bc0
        /*0608*/ 	.word	0x00000000
        /*060c*/ 	.word	0x00000000
        /*0610*/ 	.short	0x010a
        /*0612*/ 	.byte	0xff
	.zero		1


	//   ....[83]....
        /*0614*/ 	.word	0x00006c20
        /*0618*/ 	.word	0x00000000
        /*061c*/ 	.word	0x00000000
        /*0620*/ 	.short	0x010a
        /*0622*/ 	.byte	0xff
	.zero		1


	//   ....[84]....
        /*0624*/ 	.word	0x00006c80
        /*0628*/ 	.word	0x00000000
        /*062c*/ 	.word	0x00000000
        /*0630*/ 	.short	0x010a
        /*0632*/ 	.byte	0xff
	.zero		1


	//   ....[85]....
        /*0634*/ 	.word	0x00006ce0
        /*0638*/ 	.word	0x00000000
        /*063c*/ 	.word	0x00000000
        /*0640*/ 	.short	0x010a
        /*0642*/ 	.byte	0xff
	.zero		1


	//   ....[86]....
        /*0644*/ 	.word	0x00006d40
        /*0648*/ 	.word	0x00000000
        /*064c*/ 	.word	0x00000000
        /*0650*/ 	.short	0x010a
        /*0652*/ 	.byte	0xff
	.zero		1


	//   ....[87]....
        /*0654*/ 	.word	0x00006d90
        /*0658*/ 	.word	0x00000000
        /*065c*/ 	.word	0x00000040
        /*0660*/ 	.short	0x010a
        /*0662*/ 	.byte	0xff
	.zero		1


	//   ....[88]....
        /*0664*/ 	.word	0x00006df0
        /*0668*/ 	.word	0x00000000
        /*066c*/ 	.word	0x00000038
        /*0670*/ 	.short	0x010a
        /*0672*/ 	.byte	0xff
	.zero		1


	//   ....[89]....
        /*0674*/ 	.word	0x00006e50
        /*0678*/ 	.word	0x00000003
        /*067c*/ 	.word	0x00000028
        /*0680*/ 	.short	0x010a
        /*0682*/ 	.byte	0xff
	.zero		1


	//   ....[90]....
        /*0684*/ 	.word	0x00006ea0
        /*0688*/ 	.word	0x00000000
        /*068c*/ 	.word	0x00000040
        /*0690*/ 	.short	0x010a
        /*0692*/ 	.byte	0xff
	.zero		1


	//   ....[91]....
        /*0694*/ 	.word	0x00006f00
        /*0698*/ 	.word	0x00000000
        /*069c*/ 	.word	0x00000020
        /*06a0*/ 	.short	0x010a
        /*06a2*/ 	.byte	0xff
	.zero		1


	//   ....[92]....
        /*06a4*/ 	.word	0x00006f50
        /*06a8*/ 	.word	0x0000009c
        /*06ac*/ 	.word	0x00000060
        /*06b0*/ 	.short	0x010a
        /*06b2*/ 	.byte	0xff
	.zero		1


	//----- nvinfo : EIATTR_NUM_MBARRIERS
	.align		4
.L_47:
        /*06b4*/ 	.byte	0x03, 0x38
        /*06b6*/ 	.short	0x0018


	//----- nvinfo : EIATTR_EXIT_INSTR_OFFSETS
	.align		4
        /*06b8*/ 	.byte	0x04, 0x1c
        /*06ba*/ 	.short	(.L_49 - .L_48)


	//   ....[0]....
.L_48:
        /*06bc*/ 	.word	0x00002340


	//   ....[1]....
        /*06c0*/ 	.word	0x00002830


	//   ....[2]....
        /*06c4*/ 	.word	0x00002890


	//   ....[3]....
        /*06c8*/ 	.word	0x00003790


	//   ....[4]....
        /*06cc*/ 	.word	0x000042c0


	//   ....[5]....
        /*06d0*/ 	.word	0x00004300


	//   ....[6]....
        /*06d4*/ 	.word	0x000067d0


	//----- nvinfo : EIATTR_MAX_THREADS
	.align		4
.L_49:
        /*06d8*/ 	.byte	0x04, 0x05
        /*06da*/ 	.short	(.L_51 - .L_50)
.L_50:
        /*06dc*/ 	.word	0x00000100
        /*06e0*/ 	.word	0x00000001
        /*06e4*/ 	.word	0x00000001


	//----- nvinfo : EIATTR_CRS_STACK_SIZE
	.align		4
.L_51:
        /*06e8*/ 	.byte	0x04, 0x1e
        /*06ea*/ 	.short	(.L_53 - .L_52)
.L_52:
        /*06ec*/ 	.word	0x00000000


	//----- nvinfo : EIATTR_CBANK_PARAM_SIZE
	.align		4
.L_53:
        /*06f0*/ 	.byte	0x03, 0x19
        /*06f2*/ 	.short	0x0800


	//----- nvinfo : EIATTR_PARAM_CBANK
	.align		4
        /*06f4*/ 	.byte	0x04, 0x0a
        /*06f6*/ 	.short	(.L_55 - .L_54)
	.align		4
.L_54:
        /*06f8*/ 	.word	index@(.nv.constant0._ZN7cutlass13device_kernelINS_4gemm6kernel13GemmUniversalIN4cute5tupleIJiiiiEEENS1_10collective13CollectiveMmaINS1_35MainloopSm100TmaUmmaWarpSpecializedILi2ELi2ELi4ENS5_IJNS4_1CILi1EEESB_SB_EEEEENS5_IJNSA_ILi128EEENSA_ILi64EEESE_EEENS_12float_e5m2_tENS5_IJlSB_lEEESH_SI_NS4_8TiledMMAINS4_8MMA_AtomIJNS4_10MMA_TraitsINS4_19SM100_MMA_F8F6F4_SSEJSH_SH_fSE_SF_NS4_17integral_constantINS4_4UMMA5MajorELSP_0EEESQ_NSN_INSO_7ScaleInELSR_0EEESS_EEEEEENS4_6LayoutISC_NS5_IJNSA_ILi0EEESW_SW_EEEEENS5_IJNS4_10UnderscoreESZ_SZ_EEEEENS4_13SM90_TMA_LOADENS4_14ComposedLayoutINS4_7SwizzleILi3ELi4ELi3EEENS4_18smem_ptr_flag_bitsILi8EEENSV_INS5_IJNSA_ILi8EEESE_EEENS5_IJSE_SB_EEEEEEEvNS4_8identityES12_S1C_vS1D_EENS_8epilogue10collective18CollectiveEpilogueINS1F_23Sm100TmaWarpSpecializedILi1ELi1ELi64ELb0ELb0EEEJSG_NS5_IJNSV_ISE_SB_EENSV_ISF_SB_EEEEESH_SI_SH_SI_NS1F_6fusion15FusionCallbacksIS1J_NS1N_17LinearCombinationISH_fSH_fLNS_15FloatRoundStyleE2EEESG_S1M_JEEENS4_5SM1004TMEM4LOAD26SM100_TMEM_LOAD_32dp32b64xES12_NS13_INS14_ILi2ELi4ELi3EEES17_NSV_INS5_IJS18_SF_EEENS5_IJSF_SB_EEEEEEENS4_39AutoVectorizingCopyWithAssumedAlignmentILi128EEENS4_14SM90_TMA_STOREES21_S23_S23_EEEvvEEEEvNT_6ParamsE)
        /*06fc*/ 	.short	0x0380
        /*06fe*/ 	.short	0x0800


	//----- nvinfo : EIATTR_SW_WAR
	.align		4
.L_55:
        /*0700*/ 	.byte	0x04, 0x36
        /*0702*/ 	.short	(.L_57 - .L_56)
.L_56:
        /*0704*/ 	.word	0x00000008
.L_57:


//--------------------- .nv.callgraph             --------------------------
	.section	.nv.callgraph,"",@"SHT_CUDA_CALLGRAPH"
	.align	4
	.sectionentsize	8
	.align		4
        /*0000*/ 	.word	0x00000000
	.align		4
        /*0004*/ 	.word	0xffffffff
	.align		4
        /*0008*/ 	.word	index@(_ZN7cutlass13device_kernelINS_4gemm6kernel13GemmUniversalIN4cute5tupleIJiiiiEEENS1_10collective13CollectiveMmaINS1_35MainloopSm100TmaUmmaWarpSpecializedILi2ELi2ELi4ENS5_IJNS4_1CILi1EEESB_SB_EEEEENS5_IJNSA_ILi128EEENSA_ILi64EEESE_EEENS_12float_e5m2_tENS5_IJlSB_lEEESH_SI_NS4_8TiledMMAINS4_8MMA_AtomIJNS4_10MMA_TraitsINS4_19SM100_MMA_F8F6F4_SSEJSH_SH_fSE_SF_NS4_17integral_constantINS4_4UMMA5MajorELSP_0EEESQ_NSN_INSO_7ScaleInELSR_0EEESS_EEEEEENS4_6LayoutISC_NS5_IJNSA_ILi0EEESW_SW_EEEEENS5_IJNS4_10UnderscoreESZ_SZ_EEEEENS4_13SM90_TMA_LOADENS4_14ComposedLayoutINS4_7SwizzleILi3ELi4ELi3EEENS4_18smem_ptr_flag_bitsILi8EEENSV_INS5_IJNSA_ILi8EEESE_EEENS5_IJSE_SB_EEEEEEEvNS4_8identityES12_S1C_vS1D_EENS_8epilogue10collective18CollectiveEpilogueINS1F_23Sm100TmaWarpSpecializedILi1ELi1ELi64ELb0ELb0EEEJSG_NS5_IJNSV_ISE_SB_EENSV_ISF_SB_EEEEESH_SI_SH_SI_NS1F_6fusion15FusionCallbacksIS1J_NS1N_17LinearCombinationISH_fSH_fLNS_15FloatRoundStyleE2EEESG_S1M_JEEENS4_5SM1004TMEM4LOAD26SM100_TMEM_LOAD_32dp32b64xES12_NS13_INS14_ILi2ELi4ELi3EEES17_NSV_INS5_IJS18_SF_EEENS5_IJSF_SB_EEEEEEENS4_39AutoVectorizingCopyWithAssumedAlignmentILi128EEENS4_14SM90_TMA_STOREES21_S23_S23_EEEvvEEEEvNT_6ParamsE)
	.align		4
        /*000c*/ 	.word	index@(__assertfail)
	.align		4
        /*0010*/ 	.word	0x00000000
	.align		4
        /*0014*/ 	.word	0xfffffffe
	.align		4
        /*0018*/ 	.word	0x00000000
	.align		4
        /*001c*/ 	.word	0xfffffffd
	.align		4
        /*0020*/ 	.word	0x00000000
	.align		4
        /*0024*/ 	.word	0xfffffffc


//--------------------- .nv.constant4             --------------------------
	.section	.nv.constant4,"a",@progbits
	.align	8
	.align		8
.nv.constant4:
        /*0000*/ 	.dword	__assertfail
	.align		8
        /*0008*/ 	.dword	__unnamed_1
	.align		8
        /*0010*/ 	.dword	__unnamed_2
	.align		8
        /*0018*/ 	.dword	_ZN40_INTERNAL_9ff007a1_4_k_cu_66c92974_331814cuda3std3__45__cpo5beginE
	.align		8
        /*0020*/ 	.dword	_ZN40_INTERNAL_9ff007a1_4_k_cu_66c92974_331814cuda3std3__45__cpo3endE
	.align		8
        /*0028*/ 	.dword	_ZN40_INTERNAL_9ff007a1_4_k_cu_66c92974_331814cuda3std3__45__cpo6cbeginE
	.align		8
        /*0030*/ 	.dword	_ZN40_INTERNAL_9ff007a1_4_k_cu_66c92974_331814cuda3std3__45__cpo4cendE
	.align		8
        /*0038*/ 	.dword	_ZN40_INTERNAL_9ff007a1_4_k_cu_66c92974_331814cuda3std3__442_GLOBAL__N__9ff007a1_4_k_cu_66c92974_331816ignoreE
	.align		8
        /*0040*/ 	.dword	_ZN40_INTERNAL_9ff007a1_4_k_cu_66c92974_331814cuda3std3__419piecewise_constructE
	.align		8
        /*0048*/ 	.dword	_ZN40_INTERNAL_9ff007a1_4_k_cu_66c92974_331814cuda3std3__48in_placeE
	.align		8
        /*0050*/ 	.dword	_ZN40_INTERNAL_9ff007a1_4_k_cu_66c92974_331814cuda3std6ranges3__45__cpo4swapE
	.align		8
        /*0058*/ 	.dword	_ZN40_INTERNAL_9ff007a1_4_k_cu_66c92974_331814cuda3std6ranges3__45__cpo9iter_moveE
	.align		8
        /*0060*/ 	.dword	_ZN40_INTERNAL_9ff007a1_4_k_cu_66c92974_331814cute7productE
	.align		8
        /*0068*/ 	.dword	_ZN40_INTERNAL_9ff007a1_4_k_cu_66c92974_331814cute1_E
	.align		8
        /*0070*/ 	.dword	$str$25
	.align		8
        /*0078*/ 	.dword	$str$26
	.align		8
        /*0080*/ 	.dword	$str$27
	.align		8
        /*0088*/ 	.dword	$str$28


//--------------------- .text._ZN7cutlass13device_kernelINS_4gemm6kernel13GemmUniversalIN4cute5tupleIJiiiiEEENS1_10collective13CollectiveMmaINS1_35MainloopSm100TmaUmmaWarpSpecializedILi2ELi2ELi4ENS5_IJNS4_1CILi1EEESB_SB_EEEEENS5_IJNSA_ILi128EEENSA_ILi64EEESE_EEENS_12float_e5m2_tENS5_IJlSB_lEEESH_SI_NS4_8TiledMMAINS4_8MMA_AtomIJNS4_10MMA_TraitsINS4_19SM100_MMA_F8F6F4_SSEJSH_SH_fSE_SF_NS4_17integral_constantINS4_4UMMA5MajorELSP_0EEESQ_NSN_INSO_7ScaleInELSR_0EEESS_EEEEEENS4_6LayoutISC_NS5_IJNSA_ILi0EEESW_SW_EEEEENS5_IJNS4_10UnderscoreESZ_SZ_EEEEENS4_13SM90_TMA_LOADENS4_14ComposedLayoutINS4_7SwizzleILi3ELi4ELi3EEENS4_18smem_ptr_flag_bitsILi8EEENSV_INS5_IJNSA_ILi8EEESE_EEENS5_IJSE_SB_EEEEEEEvNS4_8identityES12_S1C_vS1D_EENS_8epilogue10collective18CollectiveEpilogueINS1F_23Sm100TmaWarpSpecializedILi1ELi1ELi64ELb0ELb0EEEJSG_NS5_IJNSV_ISE_SB_EENSV_ISF_SB_EEEEESH_SI_SH_SI_NS1F_6fusion15FusionCallbacksIS1J_NS1N_17LinearCombinationISH_fSH_fLNS_15FloatRoundStyleE2EEESG_S1M_JEEENS4_5SM1004TMEM4LOAD26SM100_TMEM_LOAD_32dp32b64xES12_NS13_INS14_ILi2ELi4ELi3EEES17_NSV_INS5_IJS18_SF_EEENS5_IJSF_SB_EEEEEEENS4_39AutoVectorizingCopyWithAssumedAlignmentILi128EEENS4_14SM90_TMA_STOREES21_S23_S23_EEEvvEEEEvNT_6ParamsE --------------------------
	.section	.text._ZN7cutlass13device_kernelINS_4gemm6kernel13GemmUniversalIN4cute5tupleIJiiiiEEENS1_10collective13CollectiveMmaINS1_35MainloopSm100TmaUmmaWarpSpecializedILi2ELi2ELi4ENS5_IJNS4_1CILi1EEESB_SB_EEEEENS5_IJNSA_ILi128EEENSA_ILi64EEESE_EEENS_12float_e5m2_tENS5_IJlSB_lEEESH_SI_NS4_8TiledMMAINS4_8MMA_AtomIJNS4_10MMA_TraitsINS4_19SM100_MMA_F8F6F4_SSEJSH_SH_fSE_SF_NS4_17integral_constantINS4_4UMMA5MajorELSP_0EEESQ_NSN_INSO_7ScaleInELSR_0EEESS_EEEEEENS4_6LayoutISC_NS5_IJNSA_ILi0EEESW_SW_EEEEENS5_IJNS4_10UnderscoreESZ_SZ_EEEEENS4_13SM90_TMA_LOADENS4_14ComposedLayoutINS4_7SwizzleILi3ELi4ELi3EEENS4_18smem_ptr_flag_bitsILi8EEENSV_INS5_IJNSA_ILi8EEESE_EEENS5_IJSE_SB_EEEEEEEvNS4_8identityES12_S1C_vS1D_EENS_8epilogue10collective18CollectiveEpilogueINS1F_23Sm100TmaWarpSpecializedILi1ELi1ELi64ELb0ELb0EEEJSG_NS5_IJNSV_ISE_SB_EENSV_ISF_SB_EEEEESH_SI_SH_SI_NS1F_6fusion15FusionCallbacksIS1J_NS1N_17LinearCombinationISH_fSH_fLNS_15FloatRoundStyleE2EEESG_S1M_JEEENS4_5SM1004TMEM4LOAD26SM100_TMEM_LOAD_32dp32b64xES12_NS13_INS14_ILi2ELi4ELi3EEES17_NSV_INS5_IJS18_SF_EEENS5_IJSF_SB_EEEEEEENS4_39AutoVectorizingCopyWithAssumedAlignmentILi128EEENS4_14SM90_TMA_STOREES21_S23_S23_EEEvvEEEEvNT_6ParamsE,"ax",@progbits
	.align	128
.text._ZN7cutlass13device_kernelINS_4gemm6kernel13GemmUniversalIN4cute5tupleIJiiiiEEENS1_10collective13CollectiveMmaINS1_35MainloopSm100TmaUmmaWarpSpecializedILi2ELi2ELi4ENS5_IJNS4_1CILi1EEESB_SB_EEEEENS5_IJNSA_ILi128EEENSA_ILi64EEESE_EEENS_12float_e5m2_tENS5_IJlSB_lEEESH_SI_NS4_8TiledMMAINS4_8MMA_AtomIJNS4_10MMA_TraitsINS4_19SM100_MMA_F8F6F4_SSEJSH_SH_fSE_SF_NS4_17integral_constantINS4_4UMMA5MajorELSP_0EEESQ_NSN_INSO_7ScaleInELSR_0EEESS_EEEEEENS4_6LayoutISC_NS5_IJNSA_ILi0EEESW_SW_EEEEENS5_IJNS4_10UnderscoreESZ_SZ_EEEEENS4_13SM90_TMA_LOADENS4_14ComposedLayoutINS4_7SwizzleILi3ELi4ELi3EEENS4_18smem_ptr_flag_bitsILi8EEENSV_INS5_IJNSA_ILi8EEESE_EEENS5_IJSE_SB_EEEEEEEvNS4_8identityES12_S1C_vS1D_EENS_8epilogue10collective18CollectiveEpilogueINS1F_23Sm100TmaWarpSpecializedILi1ELi1ELi64ELb0ELb0EEEJSG_NS5_IJNSV_ISE_SB_EENSV_ISF_SB_EEEEESH_SI_SH_SI_NS1F_6fusion15FusionCallbacksIS1J_NS1N_17LinearCombinationISH_fSH_fLNS_15FloatRoundStyleE2EEESG_S1M_JEEENS4_5SM1004TMEM4LOAD26SM100_TMEM_LOAD_32dp32b64xES12_NS13_INS14_ILi2ELi4ELi3EEES17_NSV_INS5_IJS18_SF_EEENS5_IJSF_SB_EEEEEEENS4_39AutoVectorizingCopyWithAssumedAlignmentILi128EEENS4_14SM90_TMA_STOREES21_S23_S23_EEEvvEEEEvNT_6ParamsE:
        .type           _ZN7cutlass13device_kernelINS_4gemm6kernel13GemmUniversalIN4cute5tupleIJiiiiEEENS1_10collective13CollectiveMmaINS1_35MainloopSm100TmaUmmaWarpSpecializedILi2ELi2ELi4ENS5_IJNS4_1CILi1EEESB_SB_EEEEENS5_IJNSA_ILi128EEENSA_ILi64EEESE_EEENS_12float_e5m2_tENS5_IJlSB_lEEESH_SI_NS4_8TiledMMAINS4_8MMA_AtomIJNS4_10MMA_TraitsINS4_19SM100_MMA_F8F6F4_SSEJSH_SH_fSE_SF_NS4_17integral_constantINS4_4UMMA5MajorELSP_0EEESQ_NSN_INSO_7ScaleInELSR_0EEESS_EEEEEENS4_6LayoutISC_NS5_IJNSA_ILi0EEESW_SW_EEEEENS5_IJNS4_10UnderscoreESZ_SZ_EEEEENS4_13SM90_TMA_LOADENS4_14ComposedLayoutINS4_7SwizzleILi3ELi4ELi3EEENS4_18smem_ptr_flag_bitsILi8EEENSV_INS5_IJNSA_ILi8EEESE_EEENS5_IJSE_SB_EEEEEEEvNS4_8identityES12_S1C_vS1D_EENS_8epilogue10collective18CollectiveEpilogueINS1F_23Sm100TmaWarpSpecializedILi1ELi1ELi64ELb0ELb0EEEJSG_NS5_IJNSV_ISE_SB_EENSV_ISF_SB_EEEEESH_SI_SH_SI_NS1F_6fusion15FusionCallbacksIS1J_NS1N_17LinearCombinationISH_fSH_fLNS_15FloatRoundStyleE2EEESG_S1M_JEEENS4_5SM1004TMEM4LOAD26SM100_TMEM_LOAD_32dp32b64xES12_NS13_INS14_ILi2ELi4ELi3EEES17_NSV_INS5_IJS18_SF_EEENS5_IJSF_SB_EEEEEEENS4_39AutoVectorizingCopyWithAssumedAlignmentILi128EEENS4_14SM90_TMA_STOREES21_S23_S23_EEEvvEEEEvNT_6ParamsE,@function
        .size           _ZN7cutlass13device_kernelINS_4gemm6kernel13GemmUniversalIN4cute5tupleIJiiiiEEENS1_10collective13CollectiveMmaINS1_35MainloopSm100TmaUmmaWarpSpecializedILi2ELi2ELi4ENS5_IJNS4_1CILi1EEESB_SB_EEEEENS5_IJNSA_ILi128EEENSA_ILi64EEESE_EEENS_12float_e5m2_tENS5_IJlSB_lEEESH_SI_NS4_8TiledMMAINS4_8MMA_AtomIJNS4_10MMA_TraitsINS4_19SM100_MMA_F8F6F4_SSEJSH_SH_fSE_SF_NS4_17integral_constantINS4_4UMMA5MajorELSP_0EEESQ_NSN_INSO_7ScaleInELSR_0EEESS_EEEEEENS4_6LayoutISC_NS5_IJNSA_ILi0EEESW_SW_EEEEENS5_IJNS4_10UnderscoreESZ_SZ_EEEEENS4_13SM90_TMA_LOADENS4_14ComposedLayoutINS4_7SwizzleILi3ELi4ELi3EEENS4_18smem_ptr_flag_bitsILi8EEENSV_INS5_IJNSA_ILi8EEESE_EEENS5_IJSE_SB_EEEEEEEvNS4_8identityES12_S1C_vS1D_EENS_8epilogue10collective18CollectiveEpilogueINS1F_23Sm100TmaWarpSpecializedILi1ELi1ELi64ELb0ELb0EEEJSG_NS5_IJNSV_ISE_SB_EENSV_ISF_SB_EEEEESH_SI_SH_SI_NS1F_6fusion15FusionCallbacksIS1J_NS1N_17LinearCombinationISH_fSH_fLNS_15FloatRoundStyleE2EEESG_S1M_JEEENS4_5SM1004TMEM4LOAD26SM100_TMEM_LOAD_32dp32b64xES12_NS13_INS14_ILi2ELi4ELi3EEES17_NSV_INS5_IJS18_SF_EEENS5_IJSF_SB_EEEEEEENS4_39AutoVectorizingCopyWithAssumedAlignmentILi128EEENS4_14SM90_TMA_STOREES21_S23_S23_EEEvvEEEEvNT_6ParamsE,(.L_x_122 - _ZN7cutlass13device_kernelINS_4gemm6kernel13GemmUniversalIN4cute5tupleIJiiiiEEENS1_10collective13CollectiveMmaINS1_35MainloopSm100TmaUmmaWarpSpecializedILi2ELi2ELi4ENS5_IJNS4_1CILi1EEESB_SB_EEEEENS5_IJNSA_ILi128EEENSA_ILi64EEESE_EEENS_12float_e5m2_tENS5_IJlSB_lEEESH_SI_NS4_8TiledMMAINS4_8MMA_AtomIJNS4_10MMA_TraitsINS4_19SM100_MMA_F8F6F4_SSEJSH_SH_fSE_SF_NS4_17integral_constantINS4_4UMMA5MajorELSP_0EEESQ_NSN_INSO_7ScaleInELSR_0EEESS_EEEEEENS4_6LayoutISC_NS5_IJNSA_ILi0EEESW_SW_EEEEENS5_IJNS4_10UnderscoreESZ_SZ_EEEEENS4_13SM90_TMA_LOADENS4_14ComposedLayoutINS4_7SwizzleILi3ELi4ELi3EEENS4_18smem_ptr_flag_bitsILi8EEENSV_INS5_IJNSA_ILi8EEESE_EEENS5_IJSE_SB_EEEEEEEvNS4_8identityES12_S1C_vS1D_EENS_8epilogue10collective18CollectiveEpilogueINS1F_23Sm100TmaWarpSpecializedILi1ELi1ELi64ELb0ELb0EEEJSG_NS5_IJNSV_ISE_SB_EENSV_ISF_SB_EEEEESH_SI_SH_SI_NS1F_6fusion15FusionCallbacksIS1J_NS1N_17LinearCombinationISH_fSH_fLNS_15FloatRoundStyleE2EEESG_S1M_JEEENS4_5SM1004TMEM4LOAD26SM100_TMEM_LOAD_32dp32b64xES12_NS13_INS14_ILi2ELi4ELi3EEES17_NSV_INS5_IJS18_SF_EEENS5_IJSF_SB_EEEEEEENS4_39AutoVectorizingCopyWithAssumedAlignmentILi128EEENS4_14SM90_TMA_STOREES21_S23_S23_EEEvvEEEEvNT_6ParamsE)
        .other          _ZN7cutlass13device_kernelINS_4gemm6kernel13GemmUniversalIN4cute5tupleIJiiiiEEENS1_10collective13CollectiveMmaINS1_35MainloopSm100TmaUmmaWarpSpecializedILi2ELi2ELi4ENS5_IJNS4_1CILi1EEESB_SB_EEEEENS5_IJNSA_ILi128EEENSA_ILi64EEESE_EEENS_12float_e5m2_tENS5_IJlSB_lEEESH_SI_NS4_8TiledMMAINS4_8MMA_AtomIJNS4_10MMA_TraitsINS4_19SM100_MMA_F8F6F4_SSEJSH_SH_fSE_SF_NS4_17integral_constantINS4_4UMMA5MajorELSP_0EEESQ_NSN_INSO_7ScaleInELSR_0EEESS_EEEEEENS4_6LayoutISC_NS5_IJNSA_ILi0EEESW_SW_EEEEENS5_IJNS4_10UnderscoreESZ_SZ_EEEEENS4_13SM90_TMA_LOADENS4_14ComposedLayoutINS4_7SwizzleILi3ELi4ELi3EEENS4_18smem_ptr_flag_bitsILi8EEENSV_INS5_IJNSA_ILi8EEESE_EEENS5_IJSE_SB_EEEEEEEvNS4_8identityES12_S1C_vS1D_EENS_8epilogue10collective18CollectiveEpilogueINS1F_23Sm100TmaWarpSpecializedILi1ELi1ELi64ELb0ELb0EEEJSG_NS5_IJNSV_ISE_SB_EENSV_ISF_SB_EEEEESH_SI_SH_SI_NS1F_6fusion15FusionCallbacksIS1J_NS1N_17LinearCombinationISH_fSH_fLNS_15FloatRoundStyleE2EEESG_S1M_JEEENS4_5SM1004TMEM4LOAD26SM100_TMEM_LOAD_32dp32b64xES12_NS13_INS14_ILi2ELi4ELi3EEES17_NSV_INS5_IJS18_SF_EEENS5_IJSF_SB_EEEEEEENS4_39AutoVectorizingCopyWithAssumedAlignmentILi128EEENS4_14SM90_TMA_STOREES21_S23_S23_EEEvvEEEEvNT_6ParamsE,@"STO_CUDA_ENTRY STV_DEFAULT"
_ZN7cutlass13device_kernelINS_4gemm6kernel13GemmUniversalIN4cute5tupleIJiiiiEEENS1_10collective13CollectiveMmaINS1_35MainloopSm100TmaUmmaWarpSpecializedILi2ELi2ELi4ENS5_IJNS4_1CILi1EEESB_SB_EEEEENS5_IJNSA_ILi128EEENSA_ILi64EEESE_EEENS_12float_e5m2_tENS5_IJlSB_lEEESH_SI_NS4_8TiledMMAINS4_8MMA_AtomIJNS4_10MMA_TraitsINS4_19SM100_MMA_F8F6F4_SSEJSH_SH_fSE_SF_NS4_17integral_constantINS4_4UMMA5MajorELSP_0EEESQ_NSN_INSO_7ScaleInELSR_0EEESS_EEEEEENS4_6LayoutISC_NS5_IJNSA_ILi0EEESW_SW_EEEEENS5_IJNS4_10UnderscoreESZ_SZ_EEEEENS4_13SM90_TMA_LOADENS4_14ComposedLayoutINS4_7SwizzleILi3ELi4ELi3EEENS4_18smem_ptr_flag_bitsILi8EEENSV_INS5_IJNSA_ILi8EEESE_EEENS5_IJSE_SB_EEEEEEEvNS4_8identityES12_S1C_vS1D_EENS_8epilogue10collective18CollectiveEpilogueINS1F_23Sm100TmaWarpSpecializedILi1ELi1ELi64ELb0ELb0EEEJSG_NS5_IJNSV_ISE_SB_EENSV_ISF_SB_EEEEESH_SI_SH_SI_NS1F_6fusion15FusionCallbacksIS1J_NS1N_17LinearCombinationISH_fSH_fLNS_15FloatRoundStyleE2EEESG_S1M_JEEENS4_5SM1004TMEM4LOAD26SM100_TMEM_LOAD_32dp32b64xES12_NS13_INS14_ILi2ELi4ELi3EEES17_NSV_INS5_IJS18_SF_EEENS5_IJSF_SB_EEEEEEENS4_39AutoVectorizingCopyWithAssumedAlignmentILi128EEENS4_14SM90_TMA_STOREES21_S23_S23_EEEvvEEEEvNT_6ParamsE:
[----:B------:R-:W1:Y:S01]  /*0000*/  LDC R1, c[0x0][0x37c] ;  /* 0x0000df00ff017b82 */ /* 0x000e620000000800 */
[----:B------:R-:W2:Y:S01]  /*0010*/  S2R R166, SR_TID.X ;  /* 0x0000000000a67919 */ /* 0x000ea20000002100 */
[----:B------:R-:W3:Y:S01]  /*0020*/  LDCU.64 UR4, c[0x0][0x890] ;  /* 0x00011200ff0477ac */ /* 0x000ee20008000a00 */
[----:B------:R-:W-:Y:S02]  /*0030*/  PRMT R164, RZ, 0x7610, R164 ;  /* 0x00007610ffa47816 */ /* 0x000fe400000000a4 */
[----:B------:R-:W-:Y:S01]  /*0040*/  ELECT P5, URZ, PT ;  /* 0x0000000000ff782f */ /* 0x000fe200038a0000 */
[----:B------:R-:W4:Y:S01]  /*0050*/  LDCU.64 UR40, c[0x0][0x358] ;  /* 0x00006b00ff2877ac */ /* 0x000f220008000a00 */
[----:B---3--:R-:W-:-:S04]  /*0060*/  UISETP.NE.U32.AND UP0, UPT, UR4, URZ, UPT ;  /* 0x000000ff0400728c */ /* 0x008fc8000bf05070 */
[----:B------:R-:W-:Y:S01]  /*0070*/  UISETP.NE.AND.EX UP0, UPT, UR5, URZ, UPT, UP0 ;  /* 0x000000ff0500728c */ /* 0x000fe2000bf05300 */
[----:B--2---:R-:W-:-:S05]  /*0080*/  SHF.R.U32.HI R169, RZ, 0x5, R166 ;  /* 0x00000005ffa97819 */ /* 0x004fca00000116a6 */
[----:B------:R-:W2:Y:S02]  /*0090*/  SHFL.IDX PT, R0, R169, RZ, 0x1f ;  /* 0x00001fffa9007589 */ /* 0x000ea400000e0000 */
[----:B--2---:R-:W-:Y:S01]  /*00a0*/  R2UR UR8, R0 ;  /* 0x00000000000872ca */ /* 0x004fe200000e0000 */
[----:B-1--4-:R-:W-:-:S14]  /*00b0*/  BRA.U UP0, `(.L_x_0) ;  /* 0x00000001002c7547 */ /* 0x012fdc000b800000 */
[----:B------:R-:W1:Y:S02]  /*00c0*/  LDCU.64 UR6, c[0x0][0x888] ;  /* 0x00011100ff0677ac */ /* 0x000e640008000a00 */
[----:B-1----:R-:W-:-:S04]  /*00d0*/  UISETP.NE.U32.AND UP0, UPT, UR6, URZ, UPT ;  /* 0x000000ff0600728c */ /* 0x002fc8000bf05070 */
[----:B------:R-:W-:-:S09]  /*00e0*/  UISETP.NE.AND.EX UP0, UPT, UR7, URZ, UPT, UP0 ;  /* 0x000000ff0700728c */ /* 0x000fd2000bf05300 */
[----:B------:R-:W-:Y:S05]  /*00f0*/  BRA.U !UP0, `(.L_x_1) ;  /* 0x0000000108107547 */ /* 0x000fea000b800000 */
[----:B------:R-:W1:Y:S02]  /*0100*/  LDC.64 R2, c[0x0][0x888] ;  /* 0x00022200ff027b82 */ /* 0x000e640000000a00 */
[----:B-1----:R1:W5:Y:S01]  /*0110*/  LDG.E R81, desc[UR40][R2.64] ;  /* 0x0000002802517981 */ /* 0x002362000c1e1900 */
[----:B------:R-:W-:Y:S01]  /*0120*/  HFMA2 R164, -RZ, RZ, 0, 5.9604644775390625e-08 ;  /* 0x00000001ffa47431 */ /* 0x000fe200000001ff */
[----:B------:R-:W-:Y:S05]  /*0130*/  BRA `(.L_x_0) ;  /* 0x00000000000c7947 */ /* 0x000fea0003800000 */
.L_x_1:
[----:B------:R-:W1:Y:S01]  /*0140*/  LDCU UR6, c[0x0][0x880] ;  /* 0x00011000ff0677ac */ /* 0x000e620008000800 */
[----:B------:R-:W-:Y:S01]  /*0150*/  HFMA2 R164, -RZ, RZ, 0, 5.9604644775390625e-08 ;  /* 0x00000001ffa47431 */ /* 0x000fe200000001ff */
[----:B-1----:R-:W-:-:S07]  /*0160*/  MOV R81, UR6 ;  /* 0x0000000600517c02 */ /* 0x002fce0008000f00 */
.L_x_0:
[----:B------:R-:W2:Y:S02]  /*0170*/  LDCU.64 UR6, c[0x0][0x8b0] ;  /* 0x00011600ff0677ac */ /* 0x000ea40008000a00 */
[----:B--2---:R-:W-:-:S04]  /*0180*/  UISETP.NE.U32.AND UP0, UPT, UR6, URZ, UPT ;  /* 0x000000ff0600728c */ /* 0x004fc8000bf05070 */
[----:B------:R-:W-:-:S09]  /*0190*/  UISETP.NE.AND.EX UP0, UPT, UR7, URZ, UPT, UP0 ;  /* 0x000000ff0700728c */ /* 0x000fd2000bf05300 */
[----:B------:R-:W-:Y:S05]  /*01a0*/  BRA.U UP0, `(.L_x_2) ;  /* 0x0000000100247547 */ /* 0x000fea000b800000 */
[----:B------:R-:W2:Y:S02]  /*01b0*/  LDCU.64 UR6, c[0x0][0x8a8] ;  /* 0x00011500ff0677ac */ /* 0x000ea40008000a00 */
[----:B--2---:R-:W-:-:S04]  /*01c0*/  UISETP.NE.U32.AND UP0, UPT, UR6, URZ, UPT ;  /* 0x000000ff0600728c */ /* 0x004fc8000bf05070 */
[----:B------:R-:W-:-:S09]  /*01d0*/  UISETP.NE.AND.EX UP0, UPT, UR7, URZ, UPT, UP0 ;  /* 0x000000ff0700728c */ /* 0x000fd2000bf05300 */
[----:B------:R-:W-:Y:S05]  /*01e0*/  BRA.U !UP0, `(.L_x_3) ;  /* 0x00000001080c7547 */ /* 0x000fea000b800000 */
[----:B------:R-:W2:Y:S02]  /*01f0*/  LDC.64 R78, c[0x0][0x8a8] ;  /* 0x00022a00ff4e7b82 */ /* 0x000ea40000000a00 */
[----:B--2---:R2:W5:Y:S01]  /*0200*/  LDG.E R78, desc[UR40][R78.64] ;  /* 0x000000284e4e7981 */ /* 0x004562000c1e1900 */
[----:B------:R-:W-:Y:S05]  /*0210*/  BRA `(.L_x_2) ;  /* 0x0000000000087947 */ /* 0x000fea0003800000 */
.L_x_3:
[----:B------:R-:W2:Y:S02]  /*0220*/  LDCU UR6, c[0x0][0x8a0] ;  /* 0x00011400ff0677ac */ /* 0x000ea40008000800 */
[----:B--2---:R-:W-:Y:S02]  /*0230*/  MOV R78, UR6 ;  /* 0x00000006004e7c02 */ /* 0x004fe40008000f00 */
.L_x_2:
[----:B------:R-:W-:Y:S01]  /*0240*/  IMAD.U32 R0, RZ, RZ, UR8 ;  /* 0x00000008ff007e24 */ /* 0x000fe2000f8e00ff */
[----:B------:R-:W-:Y:S04]  /*0250*/  BSSY.RECONVERGENT B0, `(.L_x_4) ;  /* 0x000000c000007945 */ /* 0x000fe80003800200 */
[C---:B------:R-:W-:Y:S02]  /*0260*/  ISETP.NE.OR P1, PT, R0.reuse, 0x1, !P5 ;  /* 0x000000010000780c */ /* 0x040fe40006f25670 */
[----:B------:R-:W-:-:S11]  /*0270*/  ISETP.NE.OR P0, PT, R0, 0x3, !P5 ;  /* 0x000000030000780c */ /* 0x000fd60006f05670 */
[----:B------:R-:W-:Y:S05]  /*0280*/  @P1 BRA `(.L_x_5) ;  /* 0x0000000000201947 */ /* 0x000fea0003800000 */
[----:B------:R-:W3:Y:S02]  /*0290*/  LDCU.64 UR6, c[0x0][0x348] ;  /* 0x00006900ff0677ac */ /* 0x000ee40008000a00 */
[----:B---3--:R-:W-:Y:S02]  /*02a0*/  UIADD3 UR10, UP1, UPT, UR6, 0x80, URZ ;  /* 0x00000080060a7890 */ /* 0x008fe4000ff3e0ff */
[----:B------:R-:W-:Y:S02]  /*02b0*/  UIADD3 UR6, UP0, UPT, UR6, 0x180, URZ ;  /* 0x0000018006067890 */ /* 0x000fe4000ff1e0ff */
[----:B------:R-:W-:Y:S02]  /*02c0*/  UIADD3.X UR11, UPT, UPT, URZ, UR7, URZ, UP1, !UPT ;  /* 0x00000007ff0b7290 */ /* 0x000fe40008ffe4ff */
[----:B------:R-:W-:-:S07]  /*02d0*/  UIADD3.X UR7, UPT, UPT, URZ, UR7, URZ, UP0, !UPT ;  /* 0x00000007ff077290 */ /* 0x000fce00087fe4ff */
[----:B------:R3:W-:Y:S02]  /*02e0*/  UTMACCTL.PF [UR10] ;  /* 0x000000000a0079b9 */ /* 0x0007e40008040000 */
[----:B------:R3:W-:Y:S02]  /*02f0*/  UTMACCTL.PF [UR6] ;  /* 0x00000000060079b9 */ /* 0x0007e40008040000 */
[----:B---3--:R-:W-:Y:S01]  /*0300*/  NOP ;  /* 0x0000000000007918 */ /* 0x008fe20000000000 */
.L_x_5:
[----:B------:R-:W-:Y:S05]  /*0310*/  BSYNC.RECONVERGENT B0 ;  /* 0x0000000000007941 */ /* 0x000fea0003800200 */
.L_x_4:
[----:B------:R-:W-:Y:S04]  /*0320*/  BSSY.RECONVERGENT B0, `(.L_x_6) ;  /* 0x000000a000007945 */ /* 0x000fe80003800200 */
        /* <DEDUP_REMOVED lines=9> */
.L_x_7:
[----:B------:R-:W-:Y:S05]  /*03c0*/  BSYNC.RECONVERGENT B0 ;  /* 0x0000000000007941 */ /* 0x000fea0003800200 */
.L_x_6:
[----:B------:R-:W3:Y:S01]  /*03d0*/  LDCU.64 UR6, c[0x0][0x888] ;  /* 0x00011100ff0677ac */ /* 0x000ee20008000a00 */
[----:B------:R-:W-:Y:S02]  /*03e0*/  UISETP.EQ.U32.AND UP1, UPT, UR4, URZ, UPT ;  /* 0x000000ff0400728c */ /* 0x000fe4000bf22070 */
[----:B------:R-:W-:Y:S02]  /*03f0*/  UPLOP3.LUT UP2, UPT, UPT, UPT, UPT, 0x80, 0x8 ;  /* 0x000000000008789c */ /* 0x000fe40003f4f070 */
[----:B---3--:R-:W-:-:S04]  /*0400*/  UISETP.NE.U32.AND UP0, UPT, UR6, URZ, UPT ;  /* 0x000000ff0600728c */ /* 0x008fc8000bf05070 */
[----:B------:R-:W-:-:S04]  /*0410*/  UISETP.NE.AND.EX UP0, UPT, UR7, URZ, UPT, UP0 ;  /* 0x000000ff0700728c */ /* 0x000fc8000bf05300 */
[----:B------:R-:W-:-:S04]  /*0420*/  UISETP.EQ.OR.EX UP3, UPT, UR5, URZ, !UP0, UP1 ;  /* 0x000000ff0500728c */ /* 0x000fc8000c762710 */
[----:B------:R-:W-:-:S05]  /*0430*/  UP2UR UR44, UPR, URZ, 0x8 ;  /* 0x00000008ff2c7883 */ /* 0x000fca0008000000 */
[----:B------:R-:W-:Y:S07]  /*0440*/  BRA.U !UP3, `(.L_x_8) ;  /* 0x000000010b207547 */ /* 0x000fee000b800000 */
[----:B------:R-:W-:Y:S01]  /*0450*/  UISETP.NE.U32.AND UP2, UPT, UR4, URZ, UPT ;  /* 0x000000ff0400728c */ /* 0x000fe2000bf45070 */
[----:B-----5:R-:W-:Y:S01]  /*0460*/  FSETP.NEU.AND P0, PT, R81, RZ, PT ;  /* 0x000000ff5100720b */ /* 0x020fe20003f0d000 */
[----:B------:R-:W-:Y:S02]  /*0470*/  USEL UR4, URZ, 0xffffffff, UP0 ;  /* 0xffffffffff047887 */ /* 0x000fe40008000000 */
[----:B------:R-:W-:-:S10]  /*0480*/  UISETP.NE.AND.EX UP2, UPT, UR5, URZ, UPT, UP2 ;  /* 0x000000ff0500728c */ /* 0x000fd4000bf45320 */
[----:B------:R-:W-:Y:S01]  /*0490*/  VOTEU.ANY UP1, P0 ;  /* 0x0000000000ff7886 */ /* 0x000fe20000020100 */
[----:B------:R-:W-:-:S04]  /*04a0*/  @!UP2 USEL UR4, URZ, 0xffffffff, UP1 ;  /* 0xffffffffff04a887 */ /* 0x000fc80008800000 */
[----:B------:R-:W-:-:S04]  /*04b0*/  ULOP3.LUT UR4, UR4, 0x1, URZ, 0xc0, !UPT ;  /* 0x0000000104047892 */ /* 0x000fc8000f8ec0ff */
[----:B------:R-:W-:-:S11]  /*04c0*/  UISETP.NE.U32.AND UP2, UPT, UR4, 0x1, UPT ;  /* 0x000000010400788c */ /* 0x000fd6000bf45070 */
.L_x_8:
[----:B-1----:R-:W1:Y:S01]  /*04d0*/  SHFL.IDX PT, R2, R169, RZ, 0x1f ;  /* 0x00001fffa9027589 */ /* 0x002e6200000e0000 */
[----:B------:R-:W-:-:S04]  /*04e0*/  UISETP.NE.AND UP1, UPT, UR8, 0x2, UPT ;  /* 0x000000020800788c */ /* 0x000fc8000bf25270 */
[----:B------:R-:W-:Y:S01]  /*04f0*/  USEL UR13, URZ, 0x1, UP1 ;  /* 0x00000001ff0d7887 */ /* 0x000fe20008800000 */
[----:B-1----:R-:W-:-:S13]  /*0500*/  ISETP.NE.AND P0, PT, R2, RZ, PT ;  /* 0x000000ff0200720c */ /* 0x002fda0003f05270 */
[----:B------:R-:W-:Y:S05]  /*0510*/  @P0 BRA `(.L_x_9) ;  /* 0x0000000000380947 */ /* 0x000fea0003800000 */
[----:B------:R-:W1:Y:S01]  /*0520*/  S2UR UR5, SR_CgaCtaId ;  /* 0x00000000000579c3 */ /* 0x000e620000008800 */
[----:B------:R-:W-:Y:S01]  /*0530*/  UMOV UR6, 0x400 ;  /* 0x0000040000067882 */ /* 0x000fe20000000000 */
[----:B------:R-:W-:Y:S01]  /*0540*/  UMOV UR4, 0x1 ;  /* 0x0000000100047882 */ /* 0x000fe20000000000 */
[----:B------:R-:W-:Y:S01]  /*0550*/  ELECT P0, URZ, PT ;  /* 0x0000000000ff782f */ /* 0x000fe20003800000 */
[----:B-1----:R-:W-:Y:S02]  /*0560*/  ULEA UR5, UR5, UR6, 0x18 ;  /* 0x0000000605057291 */ /* 0x002fe4000f8ec0ff */
[----:B------:R-:W-:-:S04]  /*0570*/  UIADD3 UR6, UPT, UPT, -UR4, 0x100000, URZ ;  /* 0x0010000004067890 */ /* 0x000fc8000fffe1ff */
[----:B------:R-:W-:Y:S02]  /*0580*/  USHF.L.U32 UR7, UR6, 0xb, URZ ;  /* 0x0000000b06077899 */ /* 0x000fe400080006ff */
[----:B------:R-:W-:Y:S01]  /*0590*/  USHF.L.U32 UR6, UR6, 0x1, URZ ;  /* 0x0000000106067899 */ /* 0x000fe200080006ff */
[----:B------:R-:W1:Y:S11]  /*05a0*/  FENCE.VIEW.ASYNC.S ;  /* 0x00000000000073c6 */ /* 0x000e760000000000 */
[----:B-1----:R1:W3:Y:S01]  /*05b0*/  SYNCS.EXCH.64 URZ, [UR5], UR6 ;  /* 0x0000000605ff75b2 */ /* 0x0022e20008000100 */
[----:B------:R1:W4:Y:S01]  /*05c0*/  SYNCS.EXCH.64 URZ, [UR5+0x10], UR6 ;  /* 0x0000100605ff75b2 */ /* 0x0003220008000100 */
[----:B------:R1:W1:Y:S01]  /*05d0*/  SYNCS.EXCH.64 URZ, [UR5+0x8], UR6 ;  /* 0x0000080605ff75b2 */ /* 0x0002620008000100 */
[----:B------:R1:W1:Y:S01]  /*05e0*/  SYNCS.EXCH.64 URZ, [UR5+0x18], UR6 ;  /* 0x0000180605ff75b2 */ /* 0x0002620008000100 */
[----:B------:R-:W-:Y:S01]  /*05f0*/  NOP ;  /* 0x0000000000007918 */ /* 0x000fe20000000000 */
.L_x_9:
[----:B------:R-:W2:Y:S01]  /*0600*/  SHFL.IDX PT, R2, R169, RZ, 0x1f ;  /* 0x00001fffa9027589 */ /* 0x000ea200000e0000 */
[----:B------:R-:W-:Y:S01]  /*0610*/  NOP ;  /* 0x0000000000007918 */ /* 0x000fe20000000000 */
[----:B--2---:R-:W-:-:S13]  /*0620*/  ISETP.NE.AND P0, PT, R2, 0x1, PT ;  /* 0x000000010200780c */ /* 0x004fda0003f05270 */
[----:B------:R-:W-:Y:S05]  /*0630*/  @P0 BRA `(.L_x_10) ;  /* 0x0000000000400947 */ /* 0x000fea0003800000 */
[----:B-1----:R-:W1:Y:S01]  /*0640*/  S2UR UR6, SR_CgaCtaId ;  /* 0x00000000000679c3 */ /* 0x002e620000008800 */
[----:B------:R-:W-:Y:S01]  /*0650*/  UMOV UR7, 0x400 ;  /* 0x0000040000077882 */ /* 0x000fe20000000000 */
[----:B------:R-:W-:Y:S01]  /*0660*/  UMOV UR5, 0x20 ;  /* 0x0000002000057882 */ /* 0x000fe20000000000 */
[----:B------:R-:W-:Y:S01]  /*0670*/  UMOV UR4, 0x80 ;  /* 0x0000008000047882 */ /* 0x000fe20000000000 */
[----:B------:R-:W-:-:S04]  /*0680*/  UIADD3 UR10, UPT, UPT, -UR5, 0x100000, URZ ;  /* 0x00100000050a7890 */ /* 0x000fc8000fffe1ff */
[----:B------:R-:W-:Y:S02]  /*0690*/  USHF.L.U32 UR11, UR10, 0xb, URZ ;  /* 0x0000000b0a0b7899 */ /* 0x000fe400080006ff */
[----:B------:R-:W-:Y:S02]  /*06a0*/  USHF.L.U32 UR10, UR10, 0x1, URZ ;  /* 0x000000010a0a7899 */ /* 0x000fe400080006ff */
[----:B------:R-:W-:-:S04]  /*06b0*/  UIADD3 UR4, UPT, UPT, -UR4, 0x100000, URZ ;  /* 0x0010000004047890 */ /* 0x000fc8000fffe1ff */
[----:B------:R-:W-:Y:S02]  /*06c0*/  USHF.L.U32 UR5, UR4, 0xb, URZ ;  /* 0x0000000b04057899 */ /* 0x000fe400080006ff */
[----:B------:R-:W-:Y:S01]  /*06d0*/  USHF.L.U32 UR4, UR4, 0x1, URZ ;  /* 0x0000000104047899 */ /* 0x000fe200080006ff */
[----:B------:R-:W-:Y:S01]  /*06e0*/  ELECT P0, URZ, PT ;  /* 0x0000000000ff782f */ /* 0x000fe20003800000 */
[----:B-1----:R-:W-:Y:S01]  /*06f0*/  ULEA UR6, UR6, UR7, 0x18 ;  /* 0x0000000706067291 */ /* 0x002fe2000f8ec0ff */
[----:B------:R-:W1:Y:S11]  /*0700*/  FENCE.VIEW.ASYNC.S ;  /* 0x00000000000073c6 */ /* 0x000e760000000000 */
[----:B-1----:R2:W1:Y:S01]  /*0710*/  SYNCS.EXCH.64 URZ, [UR6+0x20], UR10 ;  /* 0x0000200a06ff75b2 */ /* 0x0024620008000100 */
[----:B------:R2:W1:Y:S02]  /*0720*/  SYNCS.EXCH.64 URZ, [UR6+0x28], UR4 ;  /* 0x0000280406ff75b2 */ /* 0x0004640008000100 */
[----:B--2---:R-:W-:Y:S01]  /*0730*/  NOP ;  /* 0x0000000000007918 */ /* 0x004fe20000000000 */
.L_x_10:
[----:B------:R-:W2:Y:S01]  /*0740*/  SHFL.IDX PT, R2, R169, RZ, 0x1f ;  /* 0x00001fffa9027589 */ /* 0x000ea200000e0000 */
[----:B------:R-:W-:Y:S01]  /*0750*/  NOP ;  /* 0x0000000000007918 */ /* 0x000fe20000000000 */
[----:B--2---:R-:W-:-:S13]  /*0760*/  ISETP.NE.AND P0, PT, R2, 0x3, PT ;  /* 0x000000030200780c */ /* 0x004fda0003f05270 */
[----:B------:R-:W-:Y:S05]  /*0770*/  @P0 BRA `(.L_x_11) ;  /* 0x0000000000300947 */ /* 0x000fea0003800000 */
[----:B-1----:R-:W1:Y:S01]  /*0780*/  S2UR UR5, SR_CgaCtaId ;  /* 0x00000000000579c3 */ /* 0x002e620000008800 */
        /* <DEDUP_REMOVED lines=8> */
[----:B-1----:R2:W1:Y:S01]  /*0810*/  SYNCS.EXCH.64 URZ, [UR5+0x30], UR6 ;  /* 0x0000300605ff75b2 */ /* 0x0024620008000100 */
[----:B------:R2:W1:Y:S02]  /*0820*/  SYNCS.EXCH.64 URZ, [UR5+0x38], UR6 ;  /* 0x0000380605ff75b2 */ /* 0x0004640008000100 */
[----:B--2---:R-:W-:Y:S01]  /*0830*/  NOP ;  /* 0x0000000000007918 */ /* 0x004fe20000000000 */
.L_x_11:
[----:B------:R-:W2:Y:S01]  /*0840*/  SHFL.IDX PT, R2, R169, RZ, 0x1f ;  /* 0x00001fffa9027589 */ /* 0x000ea200000e0000 */
[----:B------:R-:W-:Y:S01]  /*0850*/  NOP ;  /* 0x0000000000007918 */ /* 0x000fe20000000000 */
[----:B--2---:R-:W-:-:S13]  /*0860*/  ISETP.NE.AND P0, PT, R2, 0x4, PT ;  /* 0x000000040200780c */ /* 0x004fda0003f05270 */
[----:B------:R-:W-:Y:S05]  /*0870*/  @P0 BRA `(.L_x_12) ;  /* 0x00000000004c0947 */ /* 0x000fea0003800000 */
[----:B-1----:R-:W1:Y:S01]  /*0880*/  S2UR UR5, SR_CgaCtaId ;  /* 0x00000000000579c3 */ /* 0x002e620000008800 */
[----:B------:R-:W-:Y:S01]  /*0890*/  UMOV UR7, 0x100 ;  /* 0x0000010000077882 */ /* 0x000fe20000000000 */
[----:B------:R-:W-:Y:S01]  /*08a0*/  UMOV UR6, 0x400 ;  /* 0x0000040000067882 */ /* 0x000fe20000000000 */
[----:B------:R-:W-:Y:S01]  /*08b0*/  USEL UR7, UR7, 0xe0, UP2 ;  /* 0x000000e007077887 */ /* 0x000fe20009000000 */
[----:B------:R-:W-:Y:S01]  /*08c0*/  UMOV UR4, 0x1 ;  /* 0x0000000100047882 */ /* 0x000fe20000000000 */
[----:B------:R-:W-:Y:S01]  /*08d0*/  ELECT P0, URZ, PT ;  /* 0x0000000000ff782f */ /* 0x000fe20003800000 */
[----:B------:R-:W-:-:S04]  /*08e0*/  UIADD3 UR10, UPT, UPT, -UR4, 0x100000, URZ ;  /* 0x00100000040a7890 */ /* 0x000fc8000fffe1ff */
[----:B------:R-:W-:Y:S02]  /*08f0*/  USHF.L.U32 UR11, UR10, 0xb, URZ ;  /* 0x0000000b0a0b7899 */ /* 0x000fe400080006ff */
[----:B------:R-:W-:Y:S02]  /*0900*/  USHF.L.U32 UR10, UR10, 0x1, URZ ;  /* 0x000000010a0a7899 */ /* 0x000fe400080006ff */
[----:B-1----:R-:W-:Y:S02]  /*0910*/  ULEA UR5, UR5, UR6, 0x18 ;  /* 0x0000000605057291 */ /* 0x002fe4000f8ec0ff */
[----:B------:R-:W-:-:S04]  /*0920*/  UIADD3 UR6, UPT, UPT, -UR7, 0x100000, URZ ;  /* 0x0010000007067890 */ /* 0x000fc8000fffe1ff */
[----:B------:R-:W-:Y:S02]  /*0930*/  USHF.L.U32 UR7, UR6, 0xb, URZ ;  /* 0x0000000b06077899 */ /* 0x000fe400080006ff */
[----:B------:R-:W-:Y:S01]  /*0940*/  USHF.L.U32 UR6, UR6, 0x1, URZ ;  /* 0x0000000106067899 */ /* 0x000fe200080006ff */
[----:B------:R-:W1:Y:S03]  /*0950*/  FENCE.VIEW.ASYNC.S ;  /* 0x00000000000073c6 */ /* 0x000e660000000000 */
[----:B-1----:R2:W1:Y:S08]  /*0960*/  SYNCS.EXCH.64 URZ, [UR5+0x40], UR10 ;  /* 0x0000400a05ff75b2 */ /* 0x0024700008000100 */
[----:B------:R2:W1:Y:S01]  /*0970*/  SYNCS.EXCH.64 URZ, [UR5+0x50], UR6 ;  /* 0x0000500605ff75b2 */ /* 0x0004620008000100 */
[----:B------:R2:W1:Y:S01]  /*0980*/  SYNCS.EXCH.64 URZ, [UR5+0x48], UR10 ;  /* 0x0000480a05ff75b2 */ /* 0x0004620008000100 */
[----:B------:R2:W1:Y:S02]  /*0990*/  SYNCS.EXCH.64 URZ, [UR5+0x58], UR6 ;  /* 0x0000580605ff75b2 */ /* 0x0004640008000100 */
[----:B--2---:R-:W-:Y:S01]  /*09a0*/  NOP ;  /* 0x0000000000007918 */ /* 0x004fe20000000000 */
.L_x_12:
        /* <DEDUP_REMOVED lines=18> */
[----:B------:R2:W1:Y:S01]  /*0ad0*/  SYNCS.EXCH.64 URZ, [UR6+0x80], UR4 ;  /* 0x0000800406ff75b2 */ /* 0x0004620008000100 */
[----:B------:R2:W1:Y:S01]  /*0ae0*/  SYNCS.EXCH.64 URZ, [UR6+0x68], UR10 ;  /* 0x0000680a06ff75b2 */ /* 0x0004620008000100 */
[----:B------:R2:W1:Y:S01]  /*0af0*/  SYNCS.EXCH.64 URZ, [UR6+0x88], UR4 ;  /* 0x0000880406ff75b2 */ /* 0x0004620008000100 */
[----:B------:R2:W1:Y:S01]  /*0b00*/  SYNCS.EXCH.64 URZ, [UR6+0x70], UR10 ;  /* 0x0000700a06ff75b2 */ /* 0x0004620008000100 */
[----:B------:R2:W1:Y:S01]  /*0b10*/  SYNCS.EXCH.64 URZ, [UR6+0x90], UR4 ;  /* 0x0000900406ff75b2 */ /* 0x0004620008000100 */
[----:B------:R2:W1:Y:S01]  /*0b20*/  SYNCS.EXCH.64 URZ, [UR6+0x78], UR10 ;  /* 0x0000780a06ff75b2 */ /* 0x0004620008000100 */
[----:B------:R2:W1:Y:S02]  /*0b30*/  SYNCS.EXCH.64 URZ, [UR6+0x98], UR4 ;  /* 0x0000980406ff75b2 */ /* 0x0004640008000100 */
[----:B--2---:R-:W-:Y:S01]  /*0b40*/  NOP ;  /* 0x0000000000007918 */ /* 0x004fe20000000000 */
.L_x_13:
        /* <DEDUP_REMOVED lines=14> */
[----:B------:R2:W1:Y:S01]  /*0c30*/  SYNCS.EXCH.64 URZ, [UR5+0xb0], UR6 ;  /* 0x0000b00605ff75b2 */ /* 0x0004620008000100 */
[----:B------:R2:W1:Y:S01]  /*0c40*/  SYNCS.EXCH.64 URZ, [UR5+0xa8], UR6 ;  /* 0x0000a80605ff75b2 */ /* 0x0004620008000100 */
[----:B------:R2:W1:Y:S02]  /*0c50*/  SYNCS.EXCH.64 URZ, [UR5+0xb8], UR6 ;  /* 0x0000b80605ff75b2 */ /* 0x0004640008000100 */
[----:B--2---:R-:W-:Y:S01]  /*0c60*/  NOP ;  /* 0x0000000000007918 */ /* 0x004fe20000000000 */
.L_x_14:
[----:B-1----:R-:W1:Y:S01]  /*0c70*/  S2UR UR5, SR_CTAID.X ;  /* 0x00000000000579c3 */ /* 0x002e620000002500 */
[----:B------:R-:W-:-:S05]  /*0c80*/  CS2R.32 R165, SR_CgaSize ;  /* 0x0000000000a57805 */ /* 0x000fca0000008a00 */
[----:B------:R-:W-:-:S05]  /*0c90*/  IMAD R165, R165, -0xa0, RZ ;  /* 0xffffff60a5a57824 */ /* 0x000fca00078e02ff */
[----:B------:R-:W-:-:S14]  /*0ca0*/  R2UR UR7, R165 ;  /* 0x00000000a50772ca */ /* 0x000fdc00000e0000 */
[----:B------:R-:W2:Y:S01]  /*0cb0*/  LDCU UR7, c[0x0][UR7+0x2b0] ;  /* 0x00005600070777ac */ /* 0x000ea20008000800 */
[----:B------:R-:W-:Y:S01]  /*0cc0*/  NOP ;  /* 0x0000000000007918 */ /* 0x000fe20000000000 */
[----:B------:R-:W-:-:S05]  /*0cd0*/  CS2R.32 R165, SR_CgaSize ;  /* 0x0000000000a57805 */ /* 0x000fca0000008a00 */
[----:B------:R-:W-:-:S05]  /*0ce0*/  IMAD R165, R165, -0xa0, RZ ;  /* 0xffffff60a5a57824 */ /* 0x000fca00078e02ff */
[----:B------:R-:W-:-:S14]  /*0cf0*/  R2UR UR6, R165 ;  /* 0x00000000a50672ca */ /* 0x000fdc00000e0000 */
[----:B------:R-:W3:Y:S01]  /*0d00*/  LDCU UR6, c[0x0][UR6+0x2b4] ;  /* 0x00005680060677ac */ /* 0x000ee20008000800 */
[----:B------:R-:W4:Y:S08]  /*0d10*/  S2UR UR4, SR_CTAID.Y ;  /* 0x00000000000479c3 */ /* 0x000f300000002600 */
[----:B------:R-:W3:Y:S01]  /*0d20*/  LDC R9, c[0x0][0xb24] ;  /* 0x0002c900ff097b82 */ /* 0x000ee20000000800 */
[----:B-1----:R-:W-:-:S02]  /*0d30*/  I2FP.F32.U32 R5, UR5 ;  /* 0x0000000500057c45 */ /* 0x002fc40008201000 */
[----:B------:R-:W-:-:S05]  /*0d40*/  CS2R.32 R3, SR_CgaSize ;  /* 0x0000000000037805 */ /* 0x000fca0000008a00 */
[----:B------:R-:W-:-:S06]  /*0d50*/  IMAD R3, R3, -0xa0, RZ ;  /* 0xffffff6003037824 */ /* 0x000fcc00078e02ff */
[----:B------:R-:W1:Y:S01]  /*0d60*/  LDC R3, c[0x0][R3+0x2a0] ;  /* 0x0000a80003037b82 */ /* 0x000e620000000800 */
[----:B------:R-:W-:Y:S01]  /*0d70*/  MOV R165, UR5 ;  /* 0x0000000500a57c02 */ /* 0x000fe20008000f00 */
[----:B--2---:R-:W-:Y:S01]  /*0d80*/  FMUL R5, R5, UR7 ;  /* 0x0000000705057c20 */ /* 0x004fe20008400000 */
[----:B----4-:R-:W-:Y:S02]  /*0d90*/  I2FP.F32.U32 R4, UR4 ;  /* 0x0000000400047c45 */ /* 0x010fe40008201000 */
[----:B------:R-:W-:-:S05]  /*0da0*/  CS2R.32 R2, SR_CgaSize ;  /* 0x0000000000027805 */ /* 0x000fca0000008a00 */
[----:B------:R-:W-:-:S06]  /*0db0*/  IMAD R2, R2, -0xa0, RZ ;  /* 0xffffff6002027824 */ /* 0x000fcc00078e02ff */
[----:B------:R-:W2:Y:S01]  /*0dc0*/  LDC R2, c[0x0][R2+0x2a4] ;  /* 0x0000a90002027b82 */ /* 0x000ea20000000800 */
[----:B------:R-:W4:Y:S01]  /*0dd0*/  F2I.U32.TRUNC.NTZ R154, R5 ;  /* 0x00000005009a7305 */ /* 0x000f22000020f000 */
[----:B------:R-:W-:Y:S01]  /*0de0*/  MOV R155, UR4 ;  /* 0x00000004009b7c02 */ /* 0x000fe20008000f00 */
[----:B---3--:R-:W-:-:S05]  /*0df0*/  FMUL R4, R4, UR6 ;  /* 0x0000000604047c20 */ /* 0x008fca0008400000 */
[----:B------:R-:W-:Y:S01]  /*0e00*/  BAR.SYNC.DEFER_BLOCKING 0x0 ;  /* 0x0000000000007b1d */ /* 0x000fe20000010000 */
[----:B------:R-:W-:-:S05]  /*0e10*/  ISETP.GE.AND P0, PT, R9, 0x1, PT ;  /* 0x000000010900780c */ /* 0x000fca0003f06270 */
[----:B------:R-:W3:Y:S02]  /*0e20*/  F2I.U32.TRUNC.NTZ R143, R4 ;  /* 0x00000004008f7305 */ /* 0x000ee4000020f000 */
[----:B------:R-:W2:Y:S01]  /*0e30*/  S2UR UR36, SR_CTAID.Z ;  /* 0x00000000002479c3 */ /* 0x000ea20000002700 */
[----:B----4-:R-:W-:-:S05]  /*0e40*/  IADD3 R154, PT, PT, -R154, RZ, RZ ;  /* 0x000000ff9a9a7210 */ /* 0x010fca0007ffe1ff */
[----:B-1----:R-:W-:Y:S01]  /*0e50*/  IMAD R154, R3, R154, UR5 ;  /* 0x00000005039a7e24 */ /* 0x002fe2000f8e029a */
[----:B---3--:R-:W-:-:S05]  /*0e60*/  IADD3 R143, PT, PT, -R143, RZ, RZ ;  /* 0x000000ff8f8f7210 */ /* 0x008fca0007ffe1ff */
[----:B--2---:R-:W-:Y:S01]  /*0e70*/  IMAD R143, R2, R143, UR4 ;  /* 0x00000004028f7e24 */ /* 0x004fe2000f8e028f */
[----:B------:R-:W-:Y:S06]  /*0e80*/  @!P0 BRA `(.L_x_15) ;  /* 0x0000000000b88947 */ /* 0x000fec0003800000 */
[----:B------:R-:W1:Y:S01]  /*0e90*/  LDC.64 R4, c[0x0][0xb18] ;  /* 0x0002c600ff047b82 */ /* 0x000e620000000a00 */
[----:B------:R-:W-:-:S07]  /*0ea0*/  ISETP.NE.AND P0, PT, R9, 0x1, PT ;  /* 0x000000010900780c */ /* 0x000fce0003f05270 */
[----:B------:R-:W2:Y:S08]  /*0eb0*/  LDC R10, c[0x0][0xb0c] ;  /* 0x0002c300ff0a7b82 */ /* 0x000eb00000000800 */
[----:B------:R-:W3:Y:S08]  /*0ec0*/  LDC R11, c[0x0][0x370] ;  /* 0x0000dc00ff0b7b82 */ /* 0x000ef00000000800 */
[----:B------:R-:W4:Y:S01]  /*0ed0*/  LDC R12, c[0x0][0x374] ;  /* 0x0000dd00ff0c7b82 */ /* 0x000f220000000800 */
[----:B-1----:R-:W-:-:S07]  /*0ee0*/  ISETP.NE.AND P1, PT, R4, 0x1, PT ;  /* 0x000000010400780c */ /* 0x002fce0003f25270 */
[----:B------:R-:W3:Y:S01]  /*0ef0*/  LDC.64 R6, c[0x0][0xb10] ;  /* 0x0002c400ff067b82 */ /* 0x000ee20000000a00 */
[----:B--2---:R-:W-:-:S07]  /*0f00*/  ISETP.NE.AND P2, PT, R10, 0x1, PT ;  /* 0x000000010a00780c */ /* 0x004fce0003f45270 */
[----:B------:R-:W1:Y:S08]  /*0f10*/  LDC R8, c[0x0][0xb20] ;  /* 0x0002c800ff087b82 */ /* 0x000e700000000800 */
[----:B------:R-:W2:Y:S01]  /*0f20*/  LDC.64 R2, c[0x0][0xb28] ;  /* 0x0002ca00ff027b82 */ /* 0x000ea20000000a00 */
[----:B----4-:R-:W-:-:S04]  /*0f30*/  IMAD.HI.U32 R13, R12, R5, RZ ;  /* 0x000000050c0d7227 */ /* 0x010fc800078e00ff */
[----:B------:R-:W-:-:S04]  /*0f40*/  IMAD.HI.U32 R5, R155, R5, RZ ;  /* 0x000000059b057227 */ /* 0x000fc800078e00ff */
[----:B---3--:R-:W-:-:S04]  /*0f50*/  IMAD.HI.U32 R14, R11, R6, RZ ;  /* 0x000000060b0e7227 */ /* 0x008fc800078e00ff */
[----:B------:R-:W-:Y:S01]  /*0f60*/  IMAD.HI.U32 R16, R165, R6, RZ ;  /* 0x00000006a5107227 */ /* 0x000fe200078e00ff */
[-C--:B------:R-:W-:Y:S02]  /*0f70*/  @P2 SHF.R.U32.HI R11, RZ, R7.reuse, R14 ;  /* 0x00000007ff0b2219 */ /* 0x080fe4000001160e */
[-C--:B-1----:R-:W-:Y:S02]  /*0f80*/  @P1 SHF.R.U32.HI R12, RZ, R8.reuse, R13 ;  /* 0x00000008ff0c1219 */ /* 0x082fe4000001160d */
[----:B------:R-:W-:Y:S02]  /*0f90*/  SHF.R.U32.HI R8, RZ, R8, R5 ;  /* 0x00000008ff087219 */ /* 0x000fe40000011605 */
[----:B------:R-:W-:Y:S02]  /*0fa0*/  SHF.R.U32.HI R16, RZ, R7, R16 ;  /* 0x00000007ff107219 */ /* 0x000fe40000011610 */
[----:B------:R-:W-:Y:S01]  /*0fb0*/  SEL R5, R155, R8, !P1 ;  /* 0x000000089b057207 */ /* 0x000fe20004800000 */
[----:B--2---:R-:W-:Y:S01]  /*0fc0*/  IMAD.HI.U32 R14, R12, R2, RZ ;  /* 0x000000020c0e7227 */ /* 0x004fe200078e00ff */
[----:B------:R-:W-:-:S03]  /*0fd0*/  SEL R7, R165, R16, !P2 ;  /* 0x00000010a5077207 */ /* 0x000fc60005000000 */
[----:B------:R-:W-:Y:S01]  /*0fe0*/  IMAD.HI.U32 R6, R11, R2, RZ ;  /* 0x000000020b067227 */ /* 0x000fe200078e00ff */
[----:B------:R-:W-:-:S04]  /*0ff0*/  @P0 SHF.R.U32.HI R12, RZ, R3, R14 ;  /* 0x00000003ff0c0219 */ /* 0x000fc8000001160e */
[----:B------:R-:W-:Y:S01]  /*1000*/  @P0 SHF.R.U32.HI R11, RZ, R3, R6 ;  /* 0x00000003ff0b0219 */ /* 0x000fe20000011606 */
[----:B------:R-:W-:-:S04]  /*1010*/  IMAD R12, R12, R9, RZ ;  /* 0x000000090c0c7224 */ /* 0x000fc800078e02ff */
[----:B------:R-:W-:Y:S01]  /*1020*/  IMAD R6, R11, R9, RZ ;  /* 0x000000090b067224 */ /* 0x000fe200078e02ff */
[----:B------:R-:W-:-:S04]  /*1030*/  ISETP.GE.AND P1, PT, R5, R12, PT ;  /* 0x0000000c0500720c */ /* 0x000fc80003f26270 */
[----:B------:R-:W-:Y:S01]  /*1040*/  ISETP.GE.OR P1, PT, R7, R6, P1 ;  /* 0x000000060700720c */ /* 0x000fe20000f26670 */
[----:B------:R-:W-:-:S05]  /*1050*/  IMAD.HI.U32 R6, R5, R2, RZ ;  /* 0x0000000205067227 */ /* 0x000fca00078e00ff */
[----:B------:R-:W-:-:S04]  /*1060*/  SHF.R.U32.HI R6, RZ, R3, R6 ;  /* 0x00000003ff067219 */ /* 0x000fc80000011606 */
[----:B------:R-:W-:-:S03]  /*1070*/  SEL R6, R5, R6, !P0 ;  /* 0x0000000605067207 */ /* 0x000fc60004000000 */
[----:B------:R-:W-:Y:S01]  /*1080*/  @!P1 IMAD.HI.U32 R8, R7, R2, RZ ;  /* 0x0000000207089227 */ /* 0x000fe200078e00ff */
[----:B------:R-:W-:-:S04]  /*1090*/  IADD3 R2, PT, PT, -R6, RZ, RZ ;  /* 0x000000ff06027210 */ /* 0x000fc80007ffe1ff */
[----:B------:R-:W-:Y:S01]  /*10a0*/  @!P1 SHF.R.U32.HI R8, RZ, R3, R8 ;  /* 0x00000003ff089219 */ /* 0x000fe20000011608 */
[----:B------:R-:W-:-:S03]  /*10b0*/  IMAD R2, R9, R2, R5 ;  /* 0x0000000209027224 */ /* 0x000fc600078e0205 */
[----:B------:R-:W-:Y:S02]  /*10c0*/  @!P1 SEL R3, R7, R8, !P0 ;  /* 0x0000000807039207 */ /* 0x000fe40004000000 */
[----:B------:R-:W-:-:S03]  /*10d0*/  IADD3 R8, PT, PT, -R5, RZ, RZ ;  /* 0x000000ff05087210 */ /* 0x000fc60007ffe1ff */
[--C-:B------:R-:W-:Y:S02]  /*10e0*/  @!P1 IMAD.IADD R6, R6, 0x1, -R3.reuse ;  /* 0x0000000106069824 */ /* 0x100fe400078e0a03 */
[----:B------:R-:W-:Y:S01]  /*10f0*/  @!P1 IMAD R3, R2, R11, R3 ;  /* 0x0000000b02039224 */ /* 0x000fe200078e0203 */
[----:B------:R-:W-:Y:S01]  /*1100*/  IADD3 R2, PT, PT, -R7, RZ, RZ ;  /* 0x000000ff07027210 */ /* 0x000fe20007ffe1ff */
[----:B------:R-:W-:Y:S02]  /*1110*/  @!P1 IMAD R5, R6, R9, R7 ;  /* 0x0000000906059224 */ /* 0x000fe400078e0207 */
[----:B------:R-:W-:Y:S02]  /*1120*/  IMAD R8, R4, R8, R155 ;  /* 0x0000000804087224 */ /* 0x000fe400078e029b */
[----:B------:R-:W-:Y:S02]  /*1130*/  @!P1 IMAD.MOV.U32 R7, RZ, RZ, R3 ;  /* 0x000000ffff079224 */ /* 0x000fe400078e0003 */
[----:B------:R-:W-:-:S02]  /*1140*/  IMAD R2, R10, R2, R165 ;  /* 0x000000020a027224 */ /* 0x000fc400078e02a5 */
[----:B------:R-:W-:Y:S02]  /*1150*/  IMAD R155, R5, R4, R8 ;  /* 0x00000004059b7224 */ /* 0x000fe400078e0208 */
[----:B------:R-:W-:Y:S02]  /*1160*/  IMAD R165, R7, R10, R2 ;  /* 0x0000000a07a57224 */ /* 0x000fe400078e0202 */
.L_x_15:
[----:B------:R-:W1:Y:S01]  /*1170*/  LDCU UR4, c[0x0][0xb30] ;  /* 0x00016600ff0477ac */ /* 0x000e620008000800 */
[----:B------:R-:W2:Y:S08]  /*1180*/  S2UR UR37, SR_CgaCtaId ;  /* 0x00000000002579c3 */ /* 0x000eb00000008800 */
[----:B------:R-:W3:Y:S01]  /*1190*/  LDC R72, c[0x0][0xb24] ;  /* 0x0002c900ff487b82 */ /* 0x000ee20000000800 */
[----:B-1----:R-:W-:-:S09]  /*11a0*/  UISETP.NE.AND UP1, UPT, UR4, 0x1, UPT ;  /* 0x000000010400788c */ /* 0x002fd2000bf25270 */
[----:B--2---:R-:W-:Y:S05]  /*11b0*/  BRA.U UP1, `(.L_x_16) ;  /* 0x0000000101407547 */ /* 0x004fea000b800000 */
[----:B------:R-:W1:Y:S08]  /*11c0*/  LDC.64 R4, c[0x0][0xb10] ;  /* 0x0002c400ff047b82 */ /* 0x000e700000000a00 */
[----:B------:R-:W2:Y:S08]  /*11d0*/  LDC.64 R2, c[0x0][0xb18] ;  /* 0x0002c600ff027b82 */ /* 0x000eb00000000a00 */
[----:B------:R-:W4:Y:S08]  /*11e0*/  LDC R6, c[0x0][0xb20] ;  /* 0x0002c800ff067b82 */ /* 0x000f300000000800 */
[----:B------:R-:W3:Y:S01]  /*11f0*/  LDC R8, c[0x0][0xb0c] ;  /* 0x0002c300ff087b82 */ /* 0x000ee20000000800 */
[----:B-1----:R-:W-:-:S05]  /*1200*/  IMAD.HI.U32 R4, R165, R4, RZ ;  /* 0x00000004a5047227 */ /* 0x002fca00078e00ff */
[----:B------:R-:W-:Y:S01]  /*1210*/  SHF.R.U32.HI R4, RZ, R5, R4 ;  /* 0x00000005ff047219 */ /* 0x000fe20000011604 */
[----:B--2---:R-:W-:Y:S01]  /*1220*/  IMAD.HI.U32 R3, R155, R3, RZ ;  /* 0x000000039b037227 */ /* 0x004fe200078e00ff */
[----:B------:R-:W-:-:S04]  /*1230*/  ISETP.NE.AND P0, PT, R2, 0x1, PT ;  /* 0x000000010200780c */ /* 0x000fc80003f05270 */
[----:B----4-:R-:W-:-:S04]  /*1240*/  SHF.R.U32.HI R6, RZ, R6, R3 ;  /* 0x00000006ff067219 */ /* 0x010fc80000011603 */
[----:B------:R-:W-:Y:S02]  /*1250*/  SEL R3, R155, R6, !P0 ;  /* 0x000000069b037207 */ /* 0x000fe40004000000 */
[----:B---3--:R-:W-:-:S04]  /*1260*/  ISETP.NE.AND P1, PT, R8, 0x1, PT ;  /* 0x000000010800780c */ /* 0x008fc80003f25270 */
[----:B------:R-:W-:-:S05]  /*1270*/  SEL R4, R165, R4, !P1 ;  /* 0x00000004a5047207 */ /* 0x000fca0004800000 */
[----:B------:R-:W-:Y:S02]  /*1280*/  IMAD.IADD R5, R3, 0x1, -R4 ;  /* 0x0000000103057824 */ /* 0x000fe400078e0a04 */
[----:B------:R-:W-:Y:S02]  /*1290*/  IMAD.IADD R3, R4, 0x1, -R3 ;  /* 0x0000000104037824 */ /* 0x000fe400078e0a03 */
[----:B------:R-:W-:Y:S02]  /*12a0*/  IMAD R165, R5, R8, R165 ;  /* 0x0000000805a57224 */ /* 0x000fe400078e02a5 */
[----:B------:R-:W-:-:S07]  /*12b0*/  IMAD R155, R3, R2, R155 ;  /* 0x00000002039b7224 */ /* 0x000fce00078e029b */
.L_x_16:
[----:B------:R-:W-:Y:S01]  /*12c0*/  BAR.SYNC.DEFER_BLOCKING 0x0 ;  /* 0x0000000000007b1d */ /* 0x000fe20000010000 */
[----:B------:R-:W-:Y:S01]  /*12d0*/  UISETP.NE.AND UP1, UPT, UR8, 0x2, UPT ;  /* 0x000000020800788c */ /* 0x000fe2000bf25270 */
[----:B------:R-:W-:Y:S02]  /*12e0*/  ISETP.NE.OR P5, PT, R0, 0x2, !P5 ;  /* 0x000000020000780c */ /* 0x000fe40006fa5670 */
[----:B------:R-:W-:-:S06]  /*12f0*/  LOP3.LUT R2, R166, 0x1f, RZ, 0xc0, !PT ;  /* 0x0000001fa6027812 */ /* 0x000fcc00078ec0ff */
[----:B------:R-:W-:Y:S05]  /*1300*/  BRA.U UP1, `(.L_x_17) ;  /* 0x0000001101147547 */ /* 0x000fea000b800000 */
[----:B------:R-:W1:Y:S01]  /*1310*/  LDCU UR13, c[0x0][0x38c] ;  /* 0x00007180ff0d77ac */ /* 0x000e620008000800 */
[----:B------:R-:W2:Y:S01]  /*1320*/  LDC R9, c[0x0][0x370] ;  /* 0x0000dc00ff097b82 */ /* 0x000ea20000000800 */
[----:B------:R-:W-:Y:S01]  /*1330*/  PLOP3.LUT P1, PT, PT, PT, UP2, 0x80, 0x8 ;  /* 0x000000000008781c */ /* 0x000fe20003f2f028 */
[----:B------:R-:W-:Y:S01]  /*1340*/  IMAD.MOV.U32 R15, RZ, RZ, 0x1 ;  /* 0x00000001ff0f7424 */ /* 0x000fe200078e00ff */
[----:B------:R-:W-:Y:S01]  /*1350*/  ISETP.EQ.OR P4, PT, R2, RZ, P5 ;  /* 0x000000ff0200720c */ /* 0x000fe20002f82670 */
[----:B------:R-:W-:Y:S01]  /*1360*/  IMAD.MOV.U32 R14, RZ, RZ, RZ ;  /* 0x000000ffff0e7224 */ /* 0x000fe200078e00ff */
[----:B------:R-:W-:Y:S02]  /*1370*/  PLOP3.LUT P1, PT, P1, PT, PT, 0x8, 0x80 ;  /* 0x000000000080781c */ /* 0x000fe40000f2e170 */
[----:B------:R-:W-:Y:S01]  /*1380*/  CS2R R12, SRZ ;  /* 0x00000000000c7805 */ /* 0x000fe2000001ff00 */
[----:B------:R-:W-:Y:S01]  /*1390*/  IMAD.MOV.U32 R10, RZ, RZ, 0x1 ;  /* 0x00000001ff0a7424 */ /* 0x000fe200078e00ff */
[----:B------:R-:W4:Y:S01]  /*13a0*/  LDC R0, c[0x0][0x374] ;  /* 0x0000dd00ff007b82 */ /* 0x000f220000000800 */
[----:B------:R-:W2:Y:S01]  /*13b0*/  LDCU.64 UR22, c[0x0][0x348] ;  /* 0x00006900ff1677ac */ /* 0x000ea20008000a00 */
[----:B------:R-:W-:Y:S01]  /*13c0*/  UMOV UR6, URZ ;  /* 0x000000ff00067c82 */ /* 0x000fe20008000000 */
[----:B-1----:R-:W-:-:S04]  /*13d0*/  UIADD3 UR5, UPT, UPT, UR13, 0x7f, URZ ;  /* 0x0000007f0d057890 */ /* 0x002fc8000fffe0ff */
[----:B------:R-:W-:-:S04]  /*13e0*/  USHF.R.S32.HI UR4, URZ, 0x1f, UR5 ;  /* 0x0000001fff047899 */ /* 0x000fc80008011405 */
[----:B------:R-:W-:-:S04]  /*13f0*/  ULEA.HI UR4, UR4, UR5, URZ, 0x7 ;  /* 0x0000000504047291 */ /* 0x000fc8000f8f38ff */
[----:B------:R-:W-:Y:S02]  /*1400*/  USHF.R.S32.HI UR15, URZ, 0x7, UR4 ;  /* 0x00000007ff0f7899 */ /* 0x000fe40008011404 */
[----:B------:R-:W-:Y:S02]  /*1410*/  UIADD3 UR4, UPT, UPT, UR13, -0x1, URZ ;  /* 0xffffffff0d047890 */ /* 0x000fe4000fffe0ff */
[----:B------:R-:W-:Y:S02]  /*1420*/  UISETP.LT.U32.AND UP0, UPT, UR15, 0x2, UPT ;  /* 0x000000020f00788c */ /* 0x000fe4000bf01070 */
[----:B------:R-:W-:Y:S02]  /*1430*/  UISETP.GE.U32.AND UP1, UPT, UR4, -0xff, UPT ;  /* 0xffffff010400788c */ /* 0x000fe4000bf26070 */
[----:B------:R-:W-:Y:S02]  /*1440*/  USEL UR14, UR15, 0x2, UP0 ;  /* 0x000000020f0e7887 */ /* 0x000fe40008000000 */
[----:B------:R-:W-:-:S02]  /*1450*/  UIADD3 UR13, UPT, UPT, UR13, 0xfe, URZ ;  /* 0x000000fe0d0d7890 */ /* 0x000fc4000fffe0ff */
[----:B------:R-:W-:Y:S02]  /*1460*/  UIADD3 UR5, UPT, UPT, UR14, -0x1, URZ ;  /* 0xffffffff0e057890 */ /* 0x000fe4000fffe0ff */
[----:B------:R-:W-:-:S03]  /*1470*/  UIADD3 UR7, UPT, UPT, UR15, -UR14, URZ ;  /* 0x8000000e0f077290 */ /* 0x000fc6000fffe0ff */
[----:B------:R-:W-:-:S04]  /*1480*/  @UP1 UIADD3 UR5, UPT, UPT, UR14, URZ, URZ ;  /* 0x000000ff0e051290 */ /* 0x000fc8000fffe0ff */
[----:B--2---:R-:W-:-:S12]  /*1490*/  UIADD3 UR5, UPT, UPT, UR5, 0x1, URZ ;  /* 0x0000000105057890 */ /* 0x004fd8000fffe0ff */
.L_x_35:
[----:B------:R-:W-:Y:S01]  /*14a0*/  UISETP.NE.AND UP0, UPT, UR37, URZ, UPT ;  /* 0x000000ff2500728c */ /* 0x000fe2000bf05270 */
[----:B------:R-:W1:Y:S08]  /*14b0*/  S2UR UR37, SR_CgaCtaId ;  /* 0x00000000002579c3 */ /* 0x000e700000008800 */
[----:B------:R-:W-:Y:S05]  /*14c0*/  BRA.U UP0, `(.L_x_18) ;  /* 0x0000000100347547 */ /* 0x000fea000b800000 */
[----:B------:R-:W2:Y:S01]  /*14d0*/  S2R R2, SR_CgaCtaId ;  /* 0x0000000000027919 */ /* 0x000ea20000008800 */
[----:B------:R-:W-:-:S04]  /*14e0*/  MOV R3, 0x400 ;  /* 0x0000040000037802 */ /* 0x000fc80000000f00 */
[----:B--2---:R-:W-:Y:S02]  /*14f0*/  LEA R3, R2, R3, 0x18 ;  /* 0x0000000302037211 */ /* 0x004fe400078ec0ff */
[----:B------:R-:W-:-:S03]  /*1500*/  SHF.L.U32 R2, R10, 0x1f, RZ ;  /* 0x0000001f0a027819 */ /* 0x000fc600000006ff */
[----:B------:R-:W-:-:S04]  /*1510*/  IMAD R3, R12, 0x8, R3 ;  /* 0x000000080c037824 */ /* 0x000fc800078e0203 */
[----:B------:R-:W2:Y:S02]  /*1520*/  SYNCS.PHASECHK.TRANS64.TRYWAIT P0, [R3+URZ+0xb0], R2 ;  /* 0x0000b002030075a7 */ /* 0x000ea400080011ff */
[----:B--2---:R-:W-:Y:S05]  /*1530*/  @!P0 BRA `(.L_x_19) ;  /* 0x0000005000a88947 */ /* 0x004fea0003800000 */
.L_x_93:
[----:B------:R-:W-:Y:S01]  /*1540*/  VIADD R12, R12, 0x1 ;  /* 0x000000010c0c7836 */ /* 0x000fe20000000000 */
[----:B------:R2:W-:Y:S04]  /*1550*/  SYNCS.ARRIVE.TRANS64.A1T0 RZ, [R3+URZ+0xa0], RZ ;  /* 0x0000a0ff03ff79a7 */ /* 0x0005e800081000ff */
[----:B------:R-:W-:-:S04]  /*1560*/  ISETP.NE.AND P0, PT, R12, 0x2, PT ;  /* 0x000000020c00780c */ /* 0x000fc80003f05270 */
[----:B------:R-:W-:Y:S02]  /*1570*/  SEL R12, R12, RZ, P0 ;  /* 0x000000ff0c0c7207 */ /* 0x000fe40000000000 */
[----:B--2---:R-:W-:-:S04]  /*1580*/  SEL R3, RZ, 0x1, P0 ;  /* 0x00000001ff037807 */ /* 0x004fc80000000000 */
[----:B------:R-:W-:-:S07]  /*1590*/  LOP3.LUT R10, R10, R3, RZ, 0x3c, !PT ;  /* 0x000000030a0a7212 */ /* 0x000fce00078e3cff */
.L_x_18:
[----:B------:R-:W-:Y:S01]  /*15a0*/  UMOV UR4, 0x400 ;  /* 0x0000040000047882 */ /* 0x000fe20000000000 */
[----:B------:R-:W-:Y:S01]  /*15b0*/  SHF.L.U32 R2, R15, 0x1f, RZ ;  /* 0x0000001f0f027819 */ /* 0x000fe200000006ff */
[----:B-1----:R-:W-:Y:S01]  /*15c0*/  ULEA UR4, UR37, UR4, 0x18 ;  /* 0x0000000425047291 */ /* 0x002fe2000f8ec0ff */
[----:B------:R-:W-:Y:S01]  /*15d0*/  R2UR UR35, R165 ;  /* 0x00000000a52372ca */ /* 0x000fe200000e0000 */
[----:B------:R-:W-:Y:S01]  /*15e0*/  UISETP.GE.U32.AND UP0, UPT, UR13, 0xff, UPT ;  /* 0x000000ff0d00788c */ /* 0x000fe2000bf06070 */
[----:B------:R-:W-:Y:S01]  /*15f0*/  R2UR UR11, R155 ;  /* 0x000000009b0b72ca */ /* 0x000fe200000e0000 */
[----:B------:R-:W-:Y:S01]  /*1600*/  ULEA UR8, UR6, UR4, 0x3 ;  /* 0x0000000406087291 */ /* 0x000fe2000f8e18ff */
[----:B------:R-:W-:-:S08]  /*1610*/  UMOV UR24, URZ ;  /* 0x000000ff00187c82 */ /* 0x000fd00008000000 */
[----:B------:R1:W2:Y:S01]  /*1620*/  SYNCS.PHASECHK.TRANS64.TRYWAIT P0, [UR8+0x10], R2 ;  /* 0x00001002ff0075a7 */ /* 0x0002a20008001108 */
[----:B------:R-:W-:Y:S02]  /*1630*/  USHF.L.U32 UR35, UR35, 0x7, URZ ;  /* 0x0000000723237899 */ /* 0x000fe400080006ff */
[----:B------:R-:W-:Y:S01]  /*1640*/  USHF.L.U32 UR11, UR11, 0x6, URZ ;  /* 0x000000060b0b7899 */ /* 0x000fe200080006ff */
[----:B------:R-:W-:Y:S11]  /*1650*/  BRA.U !UP0, `(.L_x_20) ;  /* 0x0000000108a87547 */ /* 0x000ff6000b800000 */
[----:B------:R-:W-:Y:S01]  /*1660*/  UMOV UR16, URZ ;  /* 0x000000ff00107c82 */ /* 0x000fe20008000000 */
[----:B------:R-:W-:-:S05]  /*1670*/  UMOV UR17, UR6 ;  /* 0x0000000600117c82 */ /* 0x000fca0008000000 */
.L_x_25:
[----:B-1----:R-:W-:Y:S01]  /*1680*/  ULEA UR33, UR17, UR4, 0x3 ;  /* 0x0000000411217291 */ /* 0x002fe2000f8e18ff */
[----:B--2---:R-:W-:Y:S01]  /*1690*/  @!P5 MOV R3, 0x6000 ;  /* 0x000060000003d802 */ /* 0x004fe20000000f00 */
[----:B--2---:R-:W-:Y:S10]  /*16a0*/  @P0 BRA `(.L_x_21) ;  /* 0x00000000000c0947 */ /* 0x004ff40003800000 */
[----:B------:R-:W-:-:S04]  /*16b0*/  SHF.L.U32 R5, R15, 0x1f, RZ ;  /* 0x0000001f0f057819 */ /* 0x000fc800000006ff */
[----:B------:R-:W2:Y:S02]  /*16c0*/  SYNCS.PHASECHK.TRANS64.TRYWAIT P0, [UR33+0x10], R5 ;  /* 0x00001005ff0075a7 */ /* 0x000ea40008001121 */
[----:B--2---:R-:W-:Y:S05]  /*16d0*/  @!P0 BRA `(.L_x_22) ;  /* 0x0000005000548947 */ /* 0x004fea0003800000 */
.L_x_21:
[----:B------:R2:W-:Y:S01]  /*16e0*/  @!P5 SYNCS.ARRIVE.TRANS64 RZ, [UR33], R3 ;  /* 0x00000003ffffd9a7 */ /* 0x0005e20008000021 */
[----:B------:R-:W-:Y:S04]  /*16f0*/  BSSY.RECONVERGENT B0, `(.L_x_23) ;  /* 0x0000003000007945 */ /* 0x000fe80003800200 */
[----:B------:R-:W-:Y:S05]  /*1700*/  @P4 BRA `(.L_x_24) ;  /* 0x0000000000044947 */ /* 0x000fea0003800000 */
[----:B------:R-:W-:Y:S05]  /*1710*/  BPT.TRAP 0x1 ;  /* 0x000000040000795c */ /* 0x000fea0000300000 */
.L_x_24:
[----:B------:R-:W-:Y:S05]  /*1720*/  BSYNC.RECONVERGENT B0 ;  /* 0x0000000000007941 */ /* 0x000fea0003800200 */
.L_x_23:
[----:B------:R-:W-:Y:S02]  /*1730*/  UIADD3 UR6, UPT, UPT, UR17, 0x1, URZ ;  /* 0x0000000111067890 */ /* 0x000fe4000fffe0ff */
[----:B------:R-:W-:Y:S02]  /*1740*/  ULEA UR32, UR17, UR4, 0xe ;  /* 0x0000000411207291 */ /* 0x000fe4000f8e70ff */
[----:B------:R-:W-:Y:S02]  /*1750*/  UISETP.NE.AND UP0, UPT, UR6, 0x2, UPT ;  /* 0x000000020600788c */ /* 0x000fe4000bf05270 */
[----:B------:R-:W-:Y:S02]  /*1760*/  UIADD3 UR26, UP1, UPT, UR22, 0x80, URZ ;  /* 0x00000080161a7890 */ /* 0x000fe4000ff3e0ff */
[----:B------:R-:W-:Y:S02]  /*1770*/  USEL UR9, URZ, 0x1, UP0 ;  /* 0x00000001ff097887 */ /* 0x000fe40008000000 */
[----:B------:R-:W-:-:S02]  /*1780*/  USEL UR6, UR6, URZ, UP0 ;  /* 0x000000ff06067287 */ /* 0x000fc40008000000 */
[----:B------:R-:W-:Y:S02]  /*1790*/  UIADD3 UR20, UP0, UPT, UR22, 0x180, URZ ;  /* 0x0000018016147890 */ /* 0x000fe4000ff1e0ff */
[----:B------:R-:W-:Y:S01]  /*17a0*/  ULEA UR8, UR6, UR4, 0x3 ;  /* 0x0000000406087291 */ /* 0x000fe2000f8e18ff */
[----:B------:R-:W-:Y:S01]  /*17b0*/  LOP3.LUT R15, R15, UR9, RZ, 0x3c, !PT ;  /* 0x000000090f0f7c12 */ /* 0x000fe2000f8e3cff */
[----:B------:R-:W-:Y:S02]  /*17c0*/  USHF.L.U32 UR34, UR16, 0x7, URZ ;  /* 0x0000000710227899 */ /* 0x000fe400080006ff */
[----:B------:R-:W-:Y:S01]  /*17d0*/  UIADD3.X UR27, UPT, UPT, URZ, UR23, URZ, UP1, !UPT ;  /* 0x00000017ff1b7290 */ /* 0x000fe20008ffe4ff */
[----:B-1----:R-:W-:Y:S01]  /*17e0*/  SHF.L.U32 R2, R15, 0x1f, RZ ;  /* 0x0000001f0f027819 */ /* 0x002fe200000006ff */
[----:B------:R-:W-:Y:S02]  /*17f0*/  UIADD3 UR32, UPT, UPT, UR32, 0x4400, URZ ;  /* 0x0000440020207890 */ /* 0x000fe4000fffe0ff */
[----:B------:R-:W-:Y:S01]  /*1800*/  UIADD3.X UR21, UPT, UPT, URZ, UR23, URZ, UP0, !UPT ;  /* 0x00000017ff157290 */ /* 0x000fe200087fe4ff */
[----:B------:R1:W1:Y:S01]  /*1810*/  SYNCS.PHASECHK.TRANS64.TRYWAIT P0, [UR8+0x10], R2 ;  /* 0x00001002ff0075a7 */ /* 0x0002620008001108 */
[----:B------:R-:W-:Y:S01]  /*1820*/  ULEA UR8, UR17, UR4, 0xd ;  /* 0x0000000411087291 */ /* 0x000fe2000f8e68ff */
[----:B------:R-:W-:Y:S01]  /*1830*/  UMOV UR18, 0x0 ;  /* 0x0000000000127882 */ /* 0x000fe20000000000 */
[----:B------:R-:W-:-:S02]  /*1840*/  UMOV UR19, 0x10000000 ;  /* 0x1000000000137882 */ /* 0x000fc40000000000 */
[----:B------:R-:W-:Y:S01]  /*1850*/  UIADD3 UR8, UPT, UPT, UR8, 0xc400, URZ ;  /* 0x0000c40008087890 */ /* 0x000fe2000fffe0ff */
[----:B------:R1:W-:Y:S01]  /*1860*/  UTMALDG.3D [UR32], [UR26], desc[UR18] ;  /* 0x000012201a0075b4 */ /* 0x0003e20008011000 */
[----:B------:R-:W-:Y:S01]  /*1870*/  UMOV UR12, UR36 ;  /* 0x00000024000c7c82 */ /* 0x000fe20008000000 */
[----:B------:R-:W-:Y:S01]  /*1880*/  UMOV UR9, UR33 ;  /* 0x0000002100097c82 */ /* 0x000fe20008000000 */
[----:B------:R-:W-:Y:S01]  /*1890*/  UMOV UR10, UR34 ;  /* 0x00000022000a7c82 */ /* 0x000fe20008000000 */
[----:B------:R-:W-:Y:S01]  /*18a0*/  UIADD3 UR16, UPT, UPT, UR16, 0x1, URZ ;  /* 0x0000000110107890 */ /* 0x000fe2000fffe0ff */
[----:B------:R-:W-:Y:S01]  /*18b0*/  UMOV UR24, UR5 ;  /* 0x0000000500187c82 */ /* 0x000fe20008000000 */
[----:B------:R-:W-:Y:S02]  /*18c0*/  UMOV UR17, UR6 ;  /* 0x0000000600117c82 */ /* 0x000fe40008000000 */
[----:B------:R1:W-:Y:S01]  /*18d0*/  UTMALDG.3D [UR8], [UR20], desc[UR18] ;  /* 0x00001208140075b4 */ /* 0x0003e20008011000 */
[----:B------:R-:W-:-:S09]  /*18e0*/  UISETP.NE.AND UP0, UPT, UR16, UR5, UPT ;  /* 0x000000051000728c */ /* 0x000fd2000bf05270 */
[----:B------:R-:W-:Y:S05]  /*18f0*/  BRA.U UP0, `(.L_x_25) ;  /* 0xfffffffd00607547 */ /* 0x000fea000b83ffff */
.L_x_20:
[----:B-1----:R-:W-:Y:S01]  /*1900*/  ULEA UR8, UR6, UR4, 0x3 ;  /* 0x0000000406087291 */ /* 0x002fe2000f8e18ff */
[----:B------:R-:W-:Y:S01]  /*1910*/  SHF.L.U32 R2, R15, 0x1f, RZ ;  /* 0x0000001f0f027819 */ /* 0x000fe200000006ff */
[----:B------:R-:W-:Y:S01]  /*1920*/  @!P1 SYNCS.ARRIVE.TRANS64.A1T0 RZ, [UR4+0x38], RZ ;  /* 0x000038ffffff99a7 */ /* 0x000fe20008100004 */
[----:B------:R-:W-:-:S06]  /*1930*/  UISETP.GT.AND UP0, UPT, UR15, UR14, UPT ;  /* 0x0000000e0f00728c */ /* 0x000fcc000bf04270 */
[----:B--2---:R1:W2:Y:S03]  /*1940*/  SYNCS.PHASECHK.TRANS64.TRYWAIT P0, [UR8+0x10], R2 ;  /* 0x00001002ff0075a7 */ /* 0x0042a60008001108 */
[----:B------:R-:W-:Y:S05]  /*1950*/  BRA.U !UP0, `(.L_x_26) ;  /* 0x0000000108ac7547 */ /* 0x000fea000b800000 */
[----:B------:R-:W-:Y:S01]  /*1960*/  UIADD3 UR21, UPT, UPT, UR7, UR24, URZ ;  /* 0x0000001807157290 */ /* 0x000fe2000fffe0ff */
[----:B------:R-:W-:-:S11]  /*1970*/  UMOV UR25, UR6 ;  /* 0x0000000600197c82 */ /* 0x000fd60008000000 */
.L_x_31:
[----:B-1----:R-:W-:Y:S01]  /*1980*/  ULEA UR17, UR25, UR4, 0x3 ;  /* 0x0000000419117291 */ /* 0x002fe2000f8e18ff */
[----:B--2---:R-:W-:Y:S01]  /*1990*/  @!P5 MOV R3, 0x6000 ;  /* 0x000060000003d802 */ /* 0x004fe20000000f00 */
[----:B--2---:R-:W-:Y:S10]  /*19a0*/  @P0 BRA `(.L_x_27) ;  /* 0x00000000000c0947 */ /* 0x004ff40003800000 */
[----:B------:R-:W-:-:S04]  /*19b0*/  SHF.L.U32 R5, R15, 0x1f, RZ ;  /* 0x0000001f0f057819 */ /* 0x000fc800000006ff */
[----:B------:R-:W2:Y:S02]  /*19c0*/  SYNCS.PHASECHK.TRANS64.TRYWAIT P0, [UR17+0x10], R5 ;  /* 0x00001005ff0075a7 */ /* 0x000ea40008001111 */
[----:B--2---:R-:W-:Y:S05]  /*19d0*/  @!P0 BRA `(.L_x_28) ;  /* 0x0000004c00ac8947 */ /* 0x004fea0003800000 */
.L_x_27:
[----:B------:R2:W-:Y:S01]  /*19e0*/  @!P5 SYNCS.ARRIVE.TRANS64 RZ, [UR17], R3 ;  /* 0x00000003ffffd9a7 */ /* 0x0005e20008000011 */
[----:B------:R-:W-:Y:S04]  /*19f0*/  BSSY.RECONVERGENT B0, `(.L_x_29) ;  /* 0x0000003000007945 */ /* 0x000fe80003800200 */
[----:B------:R-:W-:Y:S05]  /*1a00*/  @P4 BRA `(.L_x_30) ;  /* 0x0000000000044947 */ /* 0x000fea0003800000 */
[----:B------:R-:W-:Y:S05]  /*1a10*/  BPT.TRAP 0x1 ;  /* 0x000000040000795c */ /* 0x000fea0000300000 */
.L_x_30:
[----:B------:R-:W-:Y:S05]  /*1a20*/  BSYNC.RECONVERGENT B0 ;  /* 0x0000000000007941 */ /* 0x000fea0003800200 */
.L_x_29:
        /* <DEDUP_REMOVED lines=10> */
[----:B------:R-:W-:Y:S01]  /*1ad0*/  UIADD3 UR16, UPT, UPT, UR16, 0x4400, URZ ;  /* 0x0000440010107890 */ /* 0x000fe2000fffe0ff */
[----:B-1----:R-:W-:Y:S01]  /*1ae0*/  SHF.L.U32 R2, R15, 0x1f, RZ ;  /* 0x0000001f0f027819 */ /* 0x002fe200000006ff */
[----:B------:R-:W-:Y:S02]  /*1af0*/  UIADD3.X UR31, UPT, UPT, URZ, UR23, URZ, UP1, !UPT ;  /* 0x00000017ff1f7290 */ /* 0x000fe40008ffe4ff */
[----:B------:R-:W-:Y:S01]  /*1b00*/  UIADD3.X UR29, UPT, UPT, URZ, UR23, URZ, UP0, !UPT ;  /* 0x00000017ff1d7290 */ /* 0x000fe200087fe4ff */
[----:B------:R1:W1:Y:S01]  /*1b10*/  SYNCS.PHASECHK.TRANS64.TRYWAIT P0, [UR8+0x10], R2 ;  /* 0x00001002ff0075a7 */ /* 0x0002620008001108 */
[----:B------:R-:W-:Y:S01]  /*1b20*/  ULEA UR8, UR25, UR4, 0xd ;  /* 0x0000000419087291 */ /* 0x000fe2000f8e68ff */
[----:B------:R-:W-:Y:S01]  /*1b30*/  UMOV UR26, 0x0 ;  /* 0x00000000001a7882 */ /* 0x000fe20000000000 */
[----:B------:R-:W-:-:S02]  /*1b40*/  UMOV UR27, 0x10000000 ;  /* 0x10000000001b7882 */ /* 0x000fc40000000000 */
[----:B------:R-:W-:Y:S01]  /*1b50*/  UIADD3 UR8, UPT, UPT, UR8, 0xc400, URZ ;  /* 0x0000c40008087890 */ /* 0x000fe2000fffe0ff */
[----:B------:R-:W-:Y:S01]  /*1b60*/  UMOV UR19, UR35 ;  /* 0x0000002300137c82 */ /* 0x000fe20008000000 */
[----:B------:R-:W-:Y:S01]  /*1b70*/  UMOV UR20, UR36 ;  /* 0x0000002400147c82 */ /* 0x000fe20008000000 */
[----:B------:R-:W-:Y:S01]  /*1b80*/  UMOV UR12, UR36 ;  /* 0x00000024000c7c82 */ /* 0x000fe20008000000 */
[----:B------:R-:W-:Y:S01]  /*1b90*/  UMOV UR9, UR17 ;  /* 0x0000001100097c82 */ /* 0x000fe20008000000 */
[----:B------:R-:W-:Y:S01]  /*1ba0*/  UMOV UR10, UR18 ;  /* 0x00000012000a7c82 */ /* 0x000fe20008000000 */
[----:B------:R1:W-:Y:S01]  /*1bb0*/  UTMALDG.3D [UR16], [UR30], desc[UR26] ;  /* 0x00001a101e0075b4 */ /* 0x0003e20008011000 */
[----:B------:R-:W-:Y:S01]  /*1bc0*/  UIADD3 UR24, UPT, UPT, UR24, 0x1, URZ ;  /* 0x0000000118187890 */ /* 0x000fe2000fffe0ff */
[----:B------:R-:W-:-:S03]  /*1bd0*/  UMOV UR25, UR6 ;  /* 0x0000000600197c82 */ /* 0x000fc60008000000 */
[----:B------:R-:W-:Y:S01]  /*1be0*/  UISETP.NE.AND UP0, UPT, UR24, UR21, UPT ;  /* 0x000000151800728c */ /* 0x000fe2000bf05270 */
[----:B------:R1:W-:Y:S08]  /*1bf0*/  UTMALDG.3D [UR8], [UR28], desc[UR26] ;  /* 0x00001a081c0075b4 */ /* 0x0003f00008011000 */
[----:B------:R-:W-:Y:S05]  /*1c00*/  BRA.U UP0, `(.L_x_31) ;  /* 0xfffffffd005c7547 */ /* 0x000fea000b83ffff */
.L_x_26:
[C---:B-1----:R-:W-:Y:S01]  /*1c10*/  LEA R2, R14.reuse, UR4, 0x3 ;  /* 0x000000040e027c11 */ /* 0x042fe2000f8e18ff */
[----:B------:R-:W-:Y:S01]  /*1c20*/  NOP ;  /* 0x0000000000007918 */ /* 0x000fe20000000000 */
[----:B--2---:R-:W-:Y:S02]  /*1c30*/  SHF.L.U32 R3, R13, 0x1f, RZ ;  /* 0x0000001f0d037819 */ /* 0x004fe400000006ff */
[----:B------:R-:W-:Y:S02]  /*1c40*/  LEA R4, R14, UR4, 0x4 ;  /* 0x000000040e047c11 */ /* 0x000fe4000f8e20ff */
[----:B------:R-:W1:Y:S02]  /*1c50*/  SYNCS.PHASECHK.TRANS64.TRYWAIT P0, [R2+URZ+0x40], R3 ;  /* 0x00004003020075a7 */ /* 0x000e6400080011ff */
[----:B-1----:R-:W-:Y:S05]  /*1c60*/  @!P0 BRA `(.L_x_32) ;  /* 0x0000004c00208947 */ /* 0x002fea0003800000 */
.L_x_96:
[----:B------:R-:W2:Y:S01]  /*1c70*/  LDS.128 R4, [R4+0xd0] ;  /* 0x0000d00004047984 */ /* 0x000ea20000000c00 */
[----:B---3--:R-:W-:Y:S01]  /*1c80*/  ISETP.GE.AND P0, PT, R72, 0x1, PT ;  /* 0x000000014800780c */ /* 0x008fe20003f06270 */
[----:B-1----:R-:W-:Y:S01]  /*1c90*/  VIADD R2, R2, 0x50 ;  /* 0x0000005002027836 */ /* 0x002fe20000000000 */
[----:B------:R-:W-:Y:S01]  /*1ca0*/  @!PT LDS RZ, [RZ] ;  /* 0x00000000fffff984 */ /* 0x000fe20000000800 */
[----:B------:R-:W-:Y:S01]  /*1cb0*/  @!PT LDS RZ, [RZ] ;  /* 0x00000000fffff984 */ /* 0x000fe20000000800 */
[----:B------:R-:W-:Y:S01]  /*1cc0*/  @!PT LDS RZ, [RZ] ;  /* 0x00000000fffff984 */ /* 0x000fe20000000800 */
[----:B------:R-:W-:Y:S01]  /*1cd0*/  @!PT LDS RZ, [RZ] ;  /* 0x00000000fffff984 */ /* 0x000fe20000000800 */
[----:B------:R1:W-:Y:S06]  /*1ce0*/  MEMBAR.ALL.CTA ;  /* 0x0000000000007992 */ /* 0x0003ec0000008000 */
[----:B-1----:R-:W1:Y:S01]  /*1cf0*/  FENCE.VIEW.ASYNC.S ;  /* 0x00000000000073c6 */ /* 0x002e620000000000 */
[----:B------:R-:W-:-:S04]  /*1d00*/  PRMT R2, RZ, 0x654, R2 ;  /* 0x00000654ff027816 */ /* 0x000fc80000000002 */
[----:B-1----:R1:W-:Y:S01]  /*1d10*/  SYNCS.ARRIVE.TRANS64.RED.A1T0 RZ, [R2+URZ], RZ ;  /* 0x000000ff02ff79a7 */ /* 0x0023e200081004ff */
[----:B--2---:R-:W-:-:S13]  /*1d20*/  LOP3.LUT P2, RZ, R6, 0x1, RZ, 0xc0, !PT ;  /* 0x0000000106ff7812 */ /* 0x004fda000784c0ff */
[----:B------:R-:W-:Y:S01]  /*1d30*/  @P2 SHF.R.U32.HI R3, RZ, 0x10, R5 ;  /* 0x00000010ff032819 */ /* 0x000fe20000011605 */
[----:B------:R-:W-:Y:S01]  /*1d40*/  VOTEU.ANY UP0, P2 ;  /* 0x0000000000ff7886 */ /* 0x000fe20001000100 */
[----:B------:R-:W-:Y:S02]  /*1d50*/  @P2 MOV R11, R4 ;  /* 0x00000004000b2202 */ /* 0x000fe40000000f00 */
[----:B------:R-:W-:Y:S02]  /*1d60*/  @P2 R2UR.BROADCAST UR8, R3 ;  /* 0x00000000030822ca */ /* 0x000fe400008e0000 */
[----:B------:R-:W-:-:S11]  /*1d70*/  @P2 LOP3.LUT R8, R5, 0xffff, RZ, 0xc0, !PT ;  /* 0x0000ffff05082812 */ /* 0x000fd600078ec0ff */
[----:B------:R-:W-:Y:S01]  /*1d80*/  @UP0 UMOV UR36, UR8 ;  /* 0x0000000800240c82 */ /* 0x000fe20008000000 */
[----:B-1----:R-:W-:Y:S05]  /*1d90*/  @!P0 BRA `(.L_x_33) ;  /* 0x0000000000b88947 */ /* 0x002fea0003800000 */
[----:B------:R-:W4:Y:S01]  /*1da0*/  LDC.64 R4, c[0x0][0xb18] ;  /* 0x0002c600ff047b82 */ /* 0x000f220000000a00 */
[----:B------:R-:W-:-:S07]  /*1db0*/  ISETP.NE.AND P3, PT, R72, 0x1, PT ;  /* 0x000000014800780c */ /* 0x000fce0003f65270 */
[----:B------:R-:W1:Y:S08]  /*1dc0*/  LDC.64 R6, c[0x0][0xb10] ;  /* 0x0002c400ff067b82 */ /* 0x000e700000000a00 */
[----:B------:R-:W2:Y:S08]  /*1dd0*/  LDC R16, c[0x0][0xb20] ;  /* 0x0002c800ff107b82 */ /* 0x000eb00000000800 */
[----:B------:R-:W3:Y:S01]  /*1de0*/  LDC R18, c[0x0][0xb0c] ;  /* 0x0002c300ff127b82 */ /* 0x000ee20000000800 */
[----:B----4-:R-:W-:Y:S01]  /*1df0*/  IMAD.HI.U32 R17, R0, R5, RZ ;  /* 0x0000000500117227 */ /* 0x010fe200078e00ff */
[----:B------:R-:W-:-:S03]  /*1e00*/  ISETP.NE.AND P0, PT, R4, 0x1, PT ;  /* 0x000000010400780c */ /* 0x000fc60003f05270 */
[----:B------:R-:W-:-:S03]  /*1e10*/  IMAD.HI.U32 R5, R8, R5, RZ ;  /* 0x0000000508057227 */ /* 0x000fc600078e00ff */
[----:B------:R-:W4:Y:S01]  /*1e20*/  LDC.64 R2, c[0x0][0xb28] ;  /* 0x0002ca00ff027b82 */ /* 0x000f220000000a00 */
[----:B-1----:R-:W-:-:S04]  /*1e30*/  IMAD.HI.U32 R20, R9, R6, RZ ;  /* 0x0000000609147227 */ /* 0x002fc800078e00ff */
[----:B------:R-:W-:Y:S01]  /*1e40*/  IMAD.HI.U32 R22, R11, R6, RZ ;  /* 0x000000060b167227 */ /* 0x000fe200078e00ff */
[----:B------:R-:W-:Y:S02]  /*1e50*/  SHF.R.U32.HI R20, RZ, R7, R20 ;  /* 0x00000007ff147219 */ /* 0x000fe40000011614 */
[-C--:B--2---:R-:W-:Y:S02]  /*1e60*/  SHF.R.U32.HI R17, RZ, R16.reuse, R17 ;  /* 0x00000010ff117219 */ /* 0x084fe40000011611 */
[----:B------:R-:W-:Y:S02]  /*1e70*/  SHF.R.U32.HI R5, RZ, R16, R5 ;  /* 0x00000010ff057219 */ /* 0x000fe40000011605 */
[----:B------:R-:W-:Y:S02]  /*1e80*/  SEL R17, R0, R17, !P0 ;  /* 0x0000001100117207 */ /* 0x000fe40004000000 */
[----:B------:R-:W-:Y:S02]  /*1e90*/  SHF.R.U32.HI R22, RZ, R7, R22 ;  /* 0x00000007ff167219 */ /* 0x000fe40000011616 */
[----:B---3--:R-:W-:-:S02]  /*1ea0*/  ISETP.NE.AND P1, PT, R18, 0x1, PT ;  /* 0x000000011200780c */ /* 0x008fc40003f25270 */
[----:B------:R-:W-:Y:S02]  /*1eb0*/  SEL R5, R8, R5, !P0 ;  /* 0x0000000508057207 */ /* 0x000fe40004000000 */
[----:B------:R-:W-:Y:S02]  /*1ec0*/  SEL R19, R9, R20, !P1 ;  /* 0x0000001409137207 */ /* 0x000fe40004800000 */
[----:B------:R-:W-:Y:S01]  /*1ed0*/  SEL R7, R11, R22, !P1 ;  /* 0x000000160b077207 */ /* 0x000fe20004800000 */
[----:B----4-:R-:W-:-:S04]  /*1ee0*/  IMAD.HI.U32 R20, R17, R2, RZ ;  /* 0x0000000211147227 */ /* 0x010fc800078e00ff */
[----:B------:R-:W-:Y:S01]  /*1ef0*/  IMAD.HI.U32 R6, R19, R2, RZ ;  /* 0x0000000213067227 */ /* 0x000fe200078e00ff */
[----:B------:R-:W-:-:S04]  /*1f00*/  @P3 SHF.R.U32.HI R17, RZ, R3, R20 ;  /* 0x00000003ff113219 */ /* 0x000fc80000011614 */
[----:B------:R-:W-:Y:S01]  /*1f10*/  @P3 SHF.R.U32.HI R19, RZ, R3, R6 ;  /* 0x00000003ff133219 */ /* 0x000fe20000011606 */
[----:B------:R-:W-:-:S04]  /*1f20*/  IMAD R17, R72, R17, RZ ;  /* 0x0000001148117224 */ /* 0x000fc800078e02ff */
[----:B------:R-:W-:Y:S01]  /*1f30*/  IMAD R6, R72, R19, RZ ;  /* 0x0000001348067224 */ /* 0x000fe200078e02ff */
[C---:B------:R-:W-:Y:S02]  /*1f40*/  ISETP.GE.AND P0, PT, R5.reuse, R17, PT ;  /* 0x000000110500720c */ /* 0x040fe40003f06270 */
[----:B------:R-:W-:Y:S02]  /*1f50*/  IADD3 R17, PT, PT, -R5, RZ, RZ ;  /* 0x000000ff05117210 */ /* 0x000fe40007ffe1ff */
[----:B------:R-:W-:Y:S01]  /*1f60*/  ISETP.GE.OR P0, PT, R7, R6, P0 ;  /* 0x000000060700720c */ /* 0x000fe20000706670 */
[----:B------:R-:W-:-:S04]  /*1f70*/  IMAD.HI.U32 R6, R5, R2, RZ ;  /* 0x0000000205067227 */ /* 0x000fc800078e00ff */
[----:B------:R-:W-:Y:S01]  /*1f80*/  IMAD R8, R4, R17, R8 ;  /* 0x0000001104087224 */ /* 0x000fe200078e0208 */
[----:B------:R-:W-:-:S04]  /*1f90*/  SHF.R.U32.HI R6, RZ, R3, R6 ;  /* 0x00000003ff067219 */ /* 0x000fc80000011606 */
[----:B------:R-:W-:-:S03]  /*1fa0*/  SEL R6, R5, R6, !P3 ;  /* 0x0000000605067207 */ /* 0x000fc60005800000 */
[----:B------:R-:W-:-:S04]  /*1fb0*/  @!P0 IMAD.HI.U32 R16, R7, R2, RZ ;  /* 0x0000000207108227 */ /* 0x000fc800078e00ff */
[----:B------:R-:W-:Y:S01]  /*1fc0*/  IMAD.MOV R2, RZ, RZ, -R6 ;  /* 0x000000ffff027224 */ /* 0x000fe200078e0a06 */
[----:B------:R-:W-:-:S03]  /*1fd0*/  @!P0 SHF.R.U32.HI R16, RZ, R3, R16 ;  /* 0x00000003ff108219 */ /* 0x000fc60000011610 */
[----:B------:R-:W-:Y:S01]  /*1fe0*/  IMAD R2, R72, R2, R5 ;  /* 0x0000000248027224 */ /* 0x000fe200078e0205 */
[----:B------:R-:W-:-:S05]  /*1ff0*/  @!P0 SEL R3, R7, R16, !P3 ;  /* 0x0000001007038207 */ /* 0x000fca0005800000 */
[--C-:B------:R-:W-:Y:S02]  /*2000*/  @!P0 IMAD.IADD R6, R6, 0x1, -R3.reuse ;  /* 0x0000000106068824 */ /* 0x100fe400078e0a03 */
[----:B------:R-:W-:Y:S01]  /*2010*/  @!P0 IMAD R3, R2, R19, R3 ;  /* 0x0000001302038224 */ /* 0x000fe200078e0203 */
[----:B------:R-:W-:Y:S01]  /*2020*/  IADD3 R2, PT, PT, -R7, RZ, RZ ;  /* 0x000000ff07027210 */ /* 0x000fe20007ffe1ff */
[----:B------:R-:W-:Y:S02]  /*2030*/  @!P0 IMAD R5, R72, R6, R7 ;  /* 0x0000000648058224 */ /* 0x000fe400078e0207 */
[----:B------:R-:W-:Y:S02]  /*2040*/  @!P0 IMAD.MOV.U32 R7, RZ, RZ, R3 ;  /* 0x000000ffff078224 */ /* 0x000fe400078e0003 */
[----:B------:R-:W-:Y:S02]  /*2050*/  IMAD R2, R18, R2, R11 ;  /* 0x0000000212027224 */ /* 0x000fe400078e020b */
[----:B------:R-:W-:-:S02]  /*2060*/  IMAD R8, R5, R4, R8 ;  /* 0x0000000405087224 */ /* 0x000fc400078e0208 */
[----:B------:R-:W-:Y:S02]  /*2070*/  IMAD R11, R7, R18, R2 ;  /* 0x00000012070b7224 */ /* 0x000fe400078e0202 */
.L_x_33:
[----:B------:R-:W1:Y:S02]  /*2080*/  LDCU UR8, c[0x0][0xb30] ;  /* 0x00016600ff0877ac */ /* 0x000e640008000800 */
[----:B-1----:R-:W-:-:S09]  /*2090*/  UISETP.NE.AND UP0, UPT, UR8, 0x1, UPT ;  /* 0x000000010800788c */ /* 0x002fd2000bf05270 */
[----:B------:R-:W-:Y:S05]  /*20a0*/  BRA.U UP0, `(.L_x_34) ;  /* 0x0000000100407547 */ /* 0x000fea000b800000 */
[----:B------:R-:W1:Y:S08]  /*20b0*/  LDC.64 R4, c[0x0][0xb10] ;  /* 0x0002c400ff047b82 */ /* 0x000e700000000a00 */
[----:B------:R-:W2:Y:S08]  /*20c0*/  LDC.64 R2, c[0x0][0xb18] ;  /* 0x0002c600ff027b82 */ /* 0x000eb00000000a00 */
[----:B------:R-:W3:Y:S08]  /*20d0*/  LDC R6, c[0x0][0xb20] ;  /* 0x0002c800ff067b82 */ /* 0x000ef00000000800 */
[----:B------:R-:W4:Y:S01]  /*20e0*/  LDC R16, c[0x0][0xb0c] ;  /* 0x0002c300ff107b82 */ /* 0x000f220000000800 */
[----:B-1----:R-:W-:-:S05]  /*20f0*/  IMAD.HI.U32 R4, R11, R4, RZ ;  /* 0x000000040b047227 */ /* 0x002fca00078e00ff */
[----:B------:R-:W-:Y:S01]  /*2100*/  SHF.R.U32.HI R4, RZ, R5, R4 ;  /* 0x00000005ff047219 */ /* 0x000fe20000011604 */
[----:B--2---:R-:W-:Y:S01]  /*2110*/  IMAD.HI.U32 R3, R8, R3, RZ ;  /* 0x0000000308037227 */ /* 0x004fe200078e00ff */
[----:B------:R-:W-:-:S04]  /*2120*/  ISETP.NE.AND P0, PT, R2, 0x1, PT ;  /* 0x000000010200780c */ /* 0x000fc80003f05270 */
[----:B---3--:R-:W-:-:S04]  /*2130*/  SHF.R.U32.HI R3, RZ, R6, R3 ;  /* 0x00000006ff037219 */ /* 0x008fc80000011603 */
[----:B------:R-:W-:Y:S02]  /*2140*/  SEL R3, R8, R3, !P0 ;  /* 0x0000000308037207 */ /* 0x000fe40004000000 */
[----:B----4-:R-:W-:-:S04]  /*2150*/  ISETP.NE.AND P1, PT, R16, 0x1, PT ;  /* 0x000000011000780c */ /* 0x010fc80003f25270 */
[----:B------:R-:W-:-:S05]  /*2160*/  SEL R4, R11, R4, !P1 ;  /* 0x000000040b047207 */ /* 0x000fca0004800000 */
[----:B------:R-:W-:Y:S02]  /*2170*/  IMAD.IADD R5, R3, 0x1, -R4 ;  /* 0x0000000103057824 */ /* 0x000fe400078e0a04 */
[----:B------:R-:W-:Y:S02]  /*2180*/  IMAD.IADD R3, R4, 0x1, -R3 ;  /* 0x0000000104037824 */ /* 0x000fe400078e0a03 */
[----:B------:R-:W-:Y:S02]  /*2190*/  IMAD R11, R5, R16, R11 ;  /* 0x00000010050b7224 */ /* 0x000fe400078e020b */
[----:B------:R-:W-:-:S07]  /*21a0*/  IMAD R8, R3, R2, R8 ;  /* 0x0000000203087224 */ /* 0x000fce00078e0208 */
.L_x_34:
[----:B------:R-:W-:Y:S01]  /*21b0*/  VIADD R14, R14, 0x1 ;  /* 0x000000010e0e7836 */ /* 0x000fe20000000000 */
[----:B------:R-:W-:Y:S01]  /*21c0*/  PLOP3.LUT P1, PT, PT, PT, PT, 0x80, 0x8 ;  /* 0x000000000008781c */ /* 0x000fe20003f2f070 */
[----:B------:R-:W-:Y:S02]  /*21d0*/  IMAD.IADD R165, R11, 0x1, R154 ;  /* 0x000000010ba57824 */ /* 0x000fe400078e029a */
[----:B------:R-:W-:Y:S01]  /*21e0*/  IMAD.IADD R155, R8, 0x1, R143 ;  /* 0x00000001089b7824 */ /* 0x000fe200078e028f */
[----:B------:R-:W-:-:S04]  /*21f0*/  ISETP.NE.AND P0, PT, R14, 0x2, PT ;  /* 0x000000020e00780c */ /* 0x000fc80003f05270 */
[----:B------:R-:W-:Y:S02]  /*2200*/  SEL R2, RZ, 0x1, P0 ;  /* 0x00000001ff027807 */ /* 0x000fe40000000000 */
[----:B------:R-:W-:Y:S02]  /*2210*/  SEL R14, R14, RZ, P0 ;  /* 0x000000ff0e0e7207 */ /* 0x000fe40000000000 */
[----:B------:R-:W-:Y:S01]  /*2220*/  LOP3.LUT R13, R13, R2, RZ, 0x3c, !PT ;  /* 0x000000020d0d7212 */ /* 0x000fe200078e3cff */
[----:B------:R-:W-:Y:S06]  /*2230*/  @P2 BRA `(.L_x_35) ;  /* 0xfffffff000982947 */ /* 0x000fec000383ffff */
[----:B------:R-:W-:Y:S01]  /*2240*/  UIADD3 UR5, UPT, UPT, UR4, 0x10, URZ ;  /* 0x0000001004057890 */ /* 0x000fe2000fffe0ff */
[----:B------:R-:W-:-:S03]  /*2250*/  SHF.L.U32 R3, R15, 0x1f, RZ ;  /* 0x0000001f0f037819 */ /* 0x000fc600000006ff */
[----:B------:R-:W-:-:S09]  /*2260*/  ULEA UR4, UR6, UR5, 0x3 ;  /* 0x0000000506047291 */ /* 0x000fd2000f8e18ff */
[----:B------:R-:W1:Y:S02]  /*2270*/  SYNCS.PHASECHK.TRANS64.TRYWAIT P0, [UR4], R3 ;  /* 0x00000003ff0075a7 */ /* 0x000e640008001104 */
[----:B-1----:R-:W-:Y:S05]  /*2280*/  @!P0 BRA `(.L_x_36) ;  /* 0x0000004400ac8947 */ /* 0x002fea0003800000 */
.L_x_98:
[----:B------:R-:W-:-:S04]  /*2290*/  UIADD3 UR6, UPT, UPT, UR6, 0x1, URZ ;  /* 0x0000000106067890 */ /* 0x000fc8000fffe0ff */
[----:B------:R-:W-:-:S04]  /*22a0*/  UISETP.NE.AND UP0, UPT, UR6, 0x2, UPT ;  /* 0x000000020600788c */ /* 0x000fc8000bf05270 */
[----:B------:R-:W-:Y:S02]  /*22b0*/  USEL UR4, URZ, 0x1, UP0 ;  /* 0x00000001ff047887 */ /* 0x000fe40008000000 */
[----:B------:R-:W-:-:S04]  /*22c0*/  USEL UR6, UR6, URZ, UP0 ;  /* 0x000000ff06067287 */ /* 0x000fc80008000000 */
[----:B------:R-:W-:Y:S01]  /*22d0*/  ULEA UR6, UR6, UR5, 0x3 ;  /* 0x0000000506067291 */ /* 0x000fe2000f8e18ff */
[----:B-1----:R-:W-:-:S04]  /*22e0*/  LOP3.LUT R3, R15, UR4, RZ, 0x3c, !PT ;  /* 0x000000040f037c12 */ /* 0x002fc8000f8e3cff */
[----:B------:R-:W-:Y:S01]  /*22f0*/  SHF.L.U32 R3, R3, 0x1f, RZ ;  /* 0x0000001f03037819 */ /* 0x000fe200000006ff */
[----:B----4-:R-:W-:-:S07]  /*2300*/  IMAD.U32 R0, RZ, RZ, UR6 ;  /* 0x00000006ff007e24 */ /* 0x010fce000f8e00ff */
.L_x_37:
[----:B-1----:R1:W2:Y:S02]  /*2310*/  SYNCS.PHASECHK.TRANS64.TRYWAIT P0, [R0+URZ], R3 ;  /* 0x00000003000075a7 */ /* 0x0022a400080011ff */
[----:B--2---:R-:W-:Y:S05]  /*2320*/  @!P0 NANOSLEEP.SYNCS 0x989680 ;  /* 0x009896800000895d */ /* 0x004fea0003900000 */
[----:B------:R-:W2:Y:S02]  /*2330*/  @!P0 SYNCS.PHASECHK.TRANS64 P0, [R0+URZ], R3 ;  /* 0x00000003000085a7 */ /* 0x000ea400080010ff */
[----:B--2---:R-:W-:Y:S05]  /*2340*/  @P0 EXIT ;  /* 0x000000000000094d */ /* 0x004fea0003800000 */
[----:B------:R-:W-:Y:S05]  /*2350*/  BRA `(.L_x_37) ;  /* 0xfffffffc00ec7947 */ /* 0x000fea000383ffff */
.L_x_17:
[----:B------:R-:W-:-:S04]  /*2360*/  UISETP.NE.AND UP1, UPT, UR37, URZ, UPT ;  /* 0x000000ff2500728c */ /* 0x000fc8000bf25270 */
[----:B------:R-:W-:-:S09]  /*2370*/  UISETP.NE.OR UP1, UPT, UR8, 0x1, UP1 ;  /* 0x000000010800788c */ /* 0x000fd20008f25670 */
[----:B------:R-:W-:Y:S05]  /*2380*/  BRA.U UP1, `(.L_x_38) ;  /* 0x0000000501487547 */ /* 0x000fea000b800000 */
[----:B------:R-:W-:Y:S01]  /*2390*/  ISETP.NE.AND P2, PT, R2, RZ, PT ;  /* 0x000000ff0200720c */ /* 0x000fe20003f45270 */
[----:B------:R-:W-:Y:S01]  /*23a0*/  IMAD.MOV.U32 R12, RZ, RZ, 0x1 ;  /* 0x00000001ff0c7424 */ /* 0x000fe200078e00ff */
[----:B------:R-:W-:Y:S02]  /*23b0*/  CS2R R10, SRZ ;  /* 0x00000000000a7805 */ /* 0x000fe4000001ff00 */
[----:B------:R-:W-:Y:S01]  /*23c0*/  CS2R R8, SRZ ;  /* 0x0000000000087805 */ /* 0x000fe2000001ff00 */
[----:B------:R-:W-:Y:S01]  /*23d0*/  UMOV UR4, 0x400 ;  /* 0x0000040000047882 */ /* 0x000fe20000000000 */
[----:B------:R-:W-:Y:S01]  /*23e0*/  UMOV UR6, URZ ;  /* 0x000000ff00067c82 */ /* 0x000fe20008000000 */
[----:B------:R-:W-:-:S12]  /*23f0*/  ULEA UR37, UR37, UR4, 0x18 ;  /* 0x0000000425257291 */ /* 0x000fd8000f8ec0ff */
.L_x_42:
[----:B------:R-:W-:Y:S02]  /*2400*/  LEA R0, R8, UR37, 0x3 ;  /* 0x0000002508007c11 */ /* 0x000fe4000f8e18ff */
[----:B------:R-:W-:-:S03]  /*2410*/  SHF.L.U32 R5, R9, 0x1f, RZ ;  /* 0x0000001f09057819 */ /* 0x000fc600000006ff */
[----:B------:R-:W-:Y:S01]  /*2420*/  VIADD R4, R0, 0xb0 ;  /* 0x000000b000047836 */ /* 0x000fe20000000000 */
[----:B------:R-:W1:Y:S02]  /*2430*/  SYNCS.PHASECHK.TRANS64.TRYWAIT P0, [R0+URZ+0xa0], R5 ;  /* 0x0000a005000075a7 */ /* 0x000e6400080011ff */
[----:B-1----:R-:W-:Y:S05]  /*2440*/  @!P0 BRA `(.L_x_39) ;  /* 0x0000004400548947 */ /* 0x002fea0003800000 */
.L_x_99:
[----:B------:R-:W-:Y:S01]  /*2450*/  ULEA UR5, UR6, UR37, 0x3 ;  /* 0x0000002506057291 */ /* 0x000fe2000f8e18ff */
[----:B------:R-:W-:Y:S02]  /*2460*/  PRMT R4, RZ, 0x654, R4 ;  /* 0x00000654ff047816 */ /* 0x000fe40000000004 */
[----:B-1----:R-:W-:Y:S01]  /*2470*/  SHF.L.U32 R5, R12, 0x1f, RZ ;  /* 0x0000001f0c057819 */ /* 0x002fe200000006ff */
[----:B------:R-:W-:Y:S01]  /*2480*/  UIADD3 UR4, UPT, UPT, UR5, 0x40, URZ ;  /* 0x0000004005047890 */ /* 0x000fe2000fffe0ff */
[----:B------:R1:W-:Y:S05]  /*2490*/  SYNCS.ARRIVE.TRANS64.RED.A1T0 RZ, [R4+URZ], RZ ;  /* 0x000000ff04ff79a7 */ /* 0x0003ea00081004ff */
[----:B------:R-:W-:Y:S01]  /*24a0*/  IMAD.U32 R7, RZ, RZ, UR4 ;  /* 0x00000004ff077e24 */ /* 0x000fe2000f8e00ff */
[----:B------:R-:W2:Y:S04]  /*24b0*/  SYNCS.PHASECHK.TRANS64.TRYWAIT P0, [UR5+0x50], R5 ;  /* 0x00005005ff0075a7 */ /* 0x000ea80008001105 */
[----:B------:R-:W-:Y:S01]  /*24c0*/  PRMT R6, R2, 0x654, R7 ;  /* 0x0000065402067816 */ /* 0x000fe20000000007 */
[----:B-1----:R-:W-:Y:S01]  /*24d0*/  @!P2 IMAD.MOV.U32 R4, RZ, RZ, 0x10 ;  /* 0x00000010ff04a424 */ /* 0x002fe200078e00ff */
[----:B--2---:R-:W-:Y:S06]  /*24e0*/  @!P0 BRA `(.L_x_40) ;  /* 0x0000004400408947 */ /* 0x004fec0003800000 */
.L_x_101:
[----:B------:R-:W-:Y:S01]  /*24f0*/  ULEA UR4, UR6, UR37, 0x4 ;  /* 0x0000002506047291 */ /* 0x000fe2000f8e20ff */
[----:B------:R-:W-:Y:S01]  /*2500*/  SEL R3, R6, R3, !P2 ;  /* 0x0000000306037207 */ /* 0x000fe20005000000 */
[----:B------:R-:W-:Y:S01]  /*2510*/  UIADD3 UR5, UPT, UPT, UR5, 0x40, URZ ;  /* 0x0000004005057890 */ /* 0x000fe2000fffe0ff */
[----:B-1----:R-:W-:Y:S01]  /*2520*/  LEA R0, R11, UR37, 0x3 ;  /* 0x000000250b007c11 */ /* 0x002fe2000f8e18ff */
[----:B------:R-:W-:Y:S01]  /*2530*/  UIADD3 UR4, UPT, UPT, UR4, 0xd0, URZ ;  /* 0x000000d004047890 */ /* 0x000fe2000fffe0ff */
[----:B------:R-:W-:Y:S01]  /*2540*/  SHF.L.U32 R5, R10, 0x1f, RZ ;  /* 0x0000001f0a057819 */ /* 0x000fe200000006ff */
[----:B------:R1:W-:Y:S01]  /*2550*/  @!P2 SYNCS.ARRIVE.TRANS64.RED RZ, [R3+URZ], R4 ;  /* 0x0000000403ffa9a7 */ /* 0x0003e200080004ff */
[----:B------:R-:W-:Y:S01]  /*2560*/  UIADD3 UR6, UPT, UPT, UR6, 0x1, URZ ;  /* 0x0000000106067890 */ /* 0x000fe2000fffe0ff */
[----:B------:R-:W-:-:S03]  /*2570*/  VIADD R8, R8, 0x1 ;  /* 0x0000000108087836 */ /* 0x000fc60000000000 */
[----:B------:R-:W-:Y:S02]  /*2580*/  UISETP.NE.AND UP0, UPT, UR6, 0x2, UPT ;  /* 0x000000020600788c */ /* 0x000fe4000bf05270 */
[----:B------:R-:W-:Y:S06]  /*2590*/  UGETNEXTWORKID.BROADCAST [UR4], [UR5] ;  /* 0x00000000040073ca */ /* 0x000fec0008000100 */
[----:B------:R-:W-:Y:S01]  /*25a0*/  USEL UR4, URZ, 0x1, UP0 ;  /* 0x00000001ff047887 */ /* 0x000fe20008000000 */
[----:B------:R-:W-:Y:S01]  /*25b0*/  ISETP.NE.AND P0, PT, R8, 0x2, PT ;  /* 0x000000020800780c */ /* 0x000fe20003f05270 */
[----:B------:R-:W-:Y:S01]  /*25c0*/  USEL UR6, UR6, URZ, UP0 ;  /* 0x000000ff06067287 */ /* 0x000fe20008000000 */
[----:B------:R-:W2:Y:S03]  /*25d0*/  SYNCS.PHASECHK.TRANS64.TRYWAIT P1, [R0+URZ+0x40], R5 ;  /* 0x00004005000075a7 */ /* 0x000ea600080211ff */
[----:B------:R-:W-:Y:S01]  /*25e0*/  LOP3.LUT R12, R12, UR4, RZ, 0x3c, !PT ;  /* 0x000000040c0c7c12 */ /* 0x000fe2000f8e3cff */
[----:B-12---:R-:W-:Y:S07]  /*25f0*/  @!P1 BRA `(.L_x_41) ;  /* 0x0000004400149947 */ /* 0x006fee0003800000 */
.L_x_102:
[C---:B------:R-:W-:Y:S01]  /*2600*/  LEA R4, R11.reuse, UR37, 0x4 ;  /* 0x000000250b047c11 */ /* 0x040fe2000f8e20ff */
[----:B-1----:R-:W-:Y:S01]  /*2610*/  VIADD R0, R0, 0x50 ;  /* 0x0000005000007836 */ /* 0x002fe20000000000 */
[----:B------:R-:W-:Y:S01]  /*2620*/  SEL R8, R8, RZ, P0 ;  /* 0x000000ff08087207 */ /* 0x000fe20000000000 */
[----:B------:R-:W-:-:S03]  /*2630*/  VIADD R11, R11, 0x1 ;  /* 0x000000010b0b7836 */ /* 0x000fc60000000000 */
[----:B------:R-:W1:Y:S01]  /*2640*/  LDS.128 R4, [R4+0xd0] ;  /* 0x0000d00004047984 */ /* 0x000e620000000c00 */
[----:B------:R-:W-:Y:S02]  /*2650*/  PRMT R0, RZ, 0x654, R0 ;  /* 0x00000654ff007816 */ /* 0x000fe40000000000 */
[C---:B------:R-:W-:Y:S01]  /*2660*/  ISETP.NE.AND P1, PT, R11.reuse, 0x2, PT ;  /* 0x000000020b00780c */ /* 0x040fe20003f25270 */
[----:B------:R-:W-:Y:S01]  /*2670*/  @!PT LDS RZ, [RZ] ;  /* 0x00000000fffff984 */ /* 0x000fe20000000800 */
[----:B------:R-:W-:Y:S01]  /*2680*/  @!PT LDS RZ, [RZ] ;  /* 0x00000000fffff984 */ /* 0x000fe20000000800 */
[----:B------:R-:W-:Y:S01]  /*2690*/  @!PT LDS RZ, [RZ] ;  /* 0x00000000fffff984 */ /* 0x000fe20000000800 */
[----:B------:R-:W-:Y:S01]  /*26a0*/  @!PT LDS RZ, [RZ] ;  /* 0x00000000fffff984 */ /* 0x000fe20000000800 */
[----:B------:R2:W-:Y:S06]  /*26b0*/  MEMBAR.ALL.CTA ;  /* 0x0000000000007992 */ /* 0x0005ec0000008000 */
[----:B--2---:R-:W2:Y:S01]  /*26c0*/  FENCE.VIEW.ASYNC.S ;  /* 0x00000000000073c6 */ /* 0x004ea20000000000 */
[----:B------:R-:W-:Y:S01]  /*26d0*/  SEL R11, R11, RZ, P1 ;  /* 0x000000ff0b0b7207 */ /* 0x000fe20000800000 */
[----:B--2---:R2:W-:Y:S01]  /*26e0*/  SYNCS.ARRIVE.TRANS64.RED.A1T0 RZ, [R0+URZ], RZ ;  /* 0x000000ff00ff79a7 */ /* 0x0045e200081004ff */
[----:B-1----:R-:W-:-:S02]  /*26f0*/  LOP3.LUT P3, RZ, R6, 0x1, RZ, 0xc0, !PT ;  /* 0x0000000106ff7812 */ /* 0x002fc4000786c0ff */
[----:B------:R-:W-:-:S04]  /*2700*/  SEL R5, RZ, 0x1, P1 ;  /* 0x00000001ff057807 */ /* 0x000fc80000800000 */
[----:B------:R-:W-:Y:S02]  /*2710*/  LOP3.LUT R10, R10, R5, RZ, 0x3c, !PT ;  /* 0x000000050a0a7212 */ /* 0x000fe400078e3cff */
[----:B--2---:R-:W-:-:S04]  /*2720*/  SEL R0, RZ, 0x1, P0 ;  /* 0x00000001ff007807 */ /* 0x004fc80000000000 */
[----:B------:R-:W-:Y:S01]  /*2730*/  LOP3.LUT R9, R9, R0, RZ, 0x3c, !PT ;  /* 0x0000000009097212 */ /* 0x000fe200078e3cff */
[----:B------:R-:W-:Y:S06]  /*2740*/  @P3 BRA `(.L_x_42) ;  /* 0xfffffffc002c3947 */ /* 0x000fec000383ffff */
[----:B------:R-:W-:Y:S01]  /*2750*/  ULEA UR5, UR6, UR37, 0x3 ;  /* 0x0000002506057291 */ /* 0x000fe2000f8e18ff */
[----:B------:R-:W-:-:S08]  /*2760*/  SHF.L.U32 R3, R12, 0x1f, RZ ;  /* 0x0000001f0c037819 */ /* 0x000fd000000006ff */
[----:B------:R-:W1:Y:S02]  /*2770*/  SYNCS.PHASECHK.TRANS64 P0, [UR5+0x50], R3 ;  /* 0x00005003ff0075a7 */ /* 0x000e640008001005 */
[----:B-1----:R-:W-:Y:S05]  /*2780*/  @P0 BRA `(.L_x_43) ;  /* 0x0000000000080947 */ /* 0x002fea0003800000 */
[----:B------:R-:W1:Y:S02]  /*2790*/  SYNCS.PHASECHK.TRANS64.TRYWAIT P0, [UR5+0x50], R3 ;  /* 0x00005003ff0075a7 */ /* 0x000e640008001105 */
[----:B-1----:R-:W-:Y:S05]  /*27a0*/  @!P0 BRA `(.L_x_44) ;  /* 0x0000004000bc8947 */ /* 0x002fea0003800000 */
.L_x_43:
[----:B------:R-:W-:-:S04]  /*27b0*/  UIADD3 UR4, UPT, UPT, UR6, 0x1, URZ ;  /* 0x0000000106047890 */ /* 0x000fc8000fffe0ff */
[----:B------:R-:W-:-:S04]  /*27c0*/  UISETP.NE.AND UP0, UPT, UR4, 0x2, UPT ;  /* 0x000000020400788c */ /* 0x000fc8000bf05270 */
[----:B------:R-:W-:Y:S02]  /*27d0*/  USEL UR7, URZ, 0x1, UP0 ;  /* 0x00000001ff077887 */ /* 0x000fe40008000000 */
[----:B------:R-:W-:-:S04]  /*27e0*/  USEL UR4, UR4, URZ, UP0 ;  /* 0x000000ff04047287 */ /* 0x000fc80008000000 */
[----:B------:R-:W-:Y:S01]  /*27f0*/  ULEA UR4, UR4, UR37, 0x3 ;  /* 0x0000002504047291 */ /* 0x000fe2000f8e18ff */
[----:B-1----:R-:W-:-:S04]  /*2800*/  LOP3.LUT R3, R12, UR7, RZ, 0x3c, !PT ;  /* 0x000000070c037c12 */ /* 0x002fc8000f8e3cff */
[----:B------:R-:W-:-:S04]  /*2810*/  SHF.L.U32 R0, R3, 0x1f, RZ ;  /* 0x0000001f03007819 */ /* 0x000fc800000006ff */
[----:B------:R-:W1:Y:S02]  /*2820*/  SYNCS.PHASECHK.TRANS64 P0, [UR4+0x50], R0 ;  /* 0x00005000ff0075a7 */ /* 0x000e640008001004 */
[----:B-1----:R-:W-:Y:S05]  /*2830*/  @P0 EXIT ;  /* 0x000000000000094d */ /* 0x002fea0003800000 */
[----:B------:R-:W-:Y:S02]  /*2840*/  SHF.L.U32 R3, R3, 0x1f, RZ ;  /* 0x0000001f03037819 */ /* 0x000fe400000006ff */
[----:B------:R-:W-:-:S07]  /*2850*/  MOV R0, UR4 ;  /* 0x0000000400007c02 */ /* 0x000fce0008000f00 */
.L_x_45:
[----:B-1----:R1:W2:Y:S02]  /*2860*/  SYNCS.PHASECHK.TRANS64.TRYWAIT P0, [R0+URZ+0x50], R3 ;  /* 0x00005003000075a7 */ /* 0x0022a400080011ff */
[----:B--2---:R-:W-:Y:S05]  /*2870*/  @!P0 NANOSLEEP.SYNCS 0x989680 ;  /* 0x009896800000895d */ /* 0x004fea0003900000 */
[----:B------:R-:W2:Y:S02]  /*2880*/  @!P0 SYNCS.PHASECHK.TRANS64 P0, [R0+URZ+0x50], R3 ;  /* 0x00005003000085a7 */ /* 0x000ea400080010ff */
[----:B--2---:R-:W-:Y:S05]  /*2890*/  @P0 EXIT ;  /* 0x000000000000094d */ /* 0x004fea0003800000 */
[----:B------:R-:W-:Y:S05]  /*28a0*/  BRA `(.L_x_45) ;  /* 0xfffffffc00ec7947 */ /* 0x000fea000383ffff */
.L_x_38:
[----:B------:R-:W-:-:S09]  /*28b0*/  UISETP.NE.AND UP1, UPT, UR8, URZ, UPT ;  /* 0x000000ff0800728c */ /* 0x000fd2000bf25270 */
[----:B------:R-:W-:Y:S05]  /*28c0*/  BRA.U UP1, `(.L_x_46) ;  /* 0x0000000d01b47547 */ /* 0x000fea000b800000 */
[----:B------:R-:W-:Y:S01]  /*28d0*/  UMOV UR4, 0x40 ;  /* 0x0000004000047882 */ /* 0x000fe20000000000 */
[----:B------:R-:W-:Y:S01]  /*28e0*/  NOP ;  /* 0x0000000000007918 */ /* 0x000fe20000000000 */
[----:B------:R-:W-:Y:S01]  /*28f0*/  ULEA UR4, UR37, UR4, 0x18 ;  /* 0x0000000425047291 */ /* 0x000fe2000f8ec0ff */
[----:B------:R-:W-:Y:S02]  /*2900*/  UMOV UR5, 0x400 ;  /* 0x0000040000057882 */ /* 0x000fe40000000000 */
[----:B------:R-:W-:-:S06]  /*2910*/  ULEA UR37, UR37, UR5, 0x18 ;  /* 0x0000000525257291 */ /* 0x000fcc000f8ec0ff */
[----:B------:R-:W1:Y:S02]  /*2920*/  LDS.U8 R0, [UR4+0x1c] ;  /* 0x00001c04ff007984 */ /* 0x000e640008000000 */
[----:B-1----:R-:W-:-:S13]  /*2930*/  ISETP.NE.AND P0, PT, R0, RZ, PT ;  /* 0x000000ff0000720c */ /* 0x002fda0003f05270 */
[----:B------:R-:W-:Y:S05]  /*2940*/  @P0 BRA `(.L_x_47) ;  /* 0x0000000000580947 */ /* 0x000fea0003800000 */
[----:B------:R-:W-:-:S13]  /*2950*/  ELECT P0, URZ, PT ;  /* 0x0000000000ff782f */ /* 0x000fda0003800000 */
[----:B------:R-:W-:Y:S05]  /*2960*/  @!P0 BRA `(.L_x_48) ;  /* 0x0000000000608947 */ /* 0x000fea0003800000 */
[----:B------:R-:W-:Y:S01]  /*2970*/  UMOV UR5, 0x10 ;  /* 0x0000001000057882 */ /* 0x000fe20000000000 */
[----:B------:R-:W-:Y:S01]  /*2980*/  HFMA2 R0, -RZ, RZ, 0, 5.9604644775390625e-08 ;  /* 0x00000001ff007431 */ /* 0x000fe200000001ff */
[----:B------:R-:W-:-:S03]  /*2990*/  MOV R2, 0xffff ;  /* 0x0000ffff00027802 */ /* 0x000fc60000000f00 */
[----:B------:R-:W-:Y:S04]  /*29a0*/  DEPBAR.LE SB1, 0x36 ;  /* 0x00009d800000791a */ /* 0x000fe80000000000 */
[----:B------:R-:W1:Y:S02]  /*29b0*/  UTCATOMSWS.FIND_AND_SET.ALIGN UP0, UR5, UR5 ;  /* 0x00000005000575e3 */ /* 0x000e640008000800 */
[----:B-1----:R-:W-:Y:S01]  /*29c0*/  MOV R3, UR5 ;  /* 0x0000000500037c02 */ /* 0x002fe20008000f00 */
[----:B------:R-:W-:Y:S06]  /*29d0*/  BRA.U UP0, `(.L_x_49) ;  /* 0x0000000100187547 */ /* 0x000fec000b800000 */
.L_x_50:
[----:B------:R-:W-:Y:S05]  /*29e0*/  NANOSLEEP 0x64 ;  /* 0x000000640000795d */ /* 0x000fea0003800000 */
[----:B------:R-:W-:-:S05]  /*29f0*/  UMOV UR5, 0x10 ;  /* 0x0000001000057882 */ /* 0x000fca0000000000 */
[----:B------:R-:W-:Y:S04]  /*2a00*/  DEPBAR.LE SB1, 0x36 ;  /* 0x00009d800000791a */ /* 0x000fe80000000000 */
[----:B------:R-:W1:Y:S02]  /*2a10*/  UTCATOMSWS.FIND_AND_SET.ALIGN UP0, UR5, UR5 ;  /* 0x00000005000575e3 */ /* 0x000e640008000800 */
[----:B-1----:R-:W-:Y:S01]  /*2a20*/  MOV R3, UR5 ;  /* 0x0000000500037c02 */ /* 0x002fe20008000f00 */
[----:B------:R-:W-:Y:S05]  /*2a30*/  BRA.U !UP0, `(.L_x_50) ;  /* 0xfffffffd08e87547 */ /* 0x000fea000b83ffff */
.L_x_49:
[-C--:B------:R-:W-:Y:S02]  /*2a40*/  SHF.L.U32 R2, R2, R3.reuse, RZ ;  /* 0x0000000302027219 */ /* 0x080fe400000006ff */
[----:B------:R-:W-:Y:S01]  /*2a50*/  SHF.L.U32 R0, R0, R3, RZ ;  /* 0x0000000300007219 */ /* 0x000fe200000006ff */
[----:B------:R-:W-:Y:S02]  /*2a60*/  IMAD.SHL.U32 R3, R3, 0x20, RZ ;  /* 0x0000002003037824 */ /* 0x000fe400078e00ff */
[----:B------:R1:W-:Y:S04]  /*2a70*/  ATOMS.OR RZ, [UR4+0x14], R2 ;  /* 0x00001402ffff798c */ /* 0x0003e8000b000004 */
[----:B------:R1:W-:Y:S04]  /*2a80*/  ATOMS.OR RZ, [UR4+0x18], R0 ;  /* 0x00001800ffff798c */ /* 0x0003e8000b000004 */
[----:B------:R1:W-:Y:S01]  /*2a90*/  STS [UR37+0xf0], R3 ;  /* 0x0000f003ff007988 */ /* 0x0003e20008000825 */
[----:B------:R-:W-:Y:S05]  /*2aa0*/  BRA `(.L_x_48) ;  /* 0x0000000000107947 */ /* 0x000fea0003800000 */
.L_x_47:
[----:B------:R-:W-:Y:S02]  /*2ab0*/  MOV R0, 0xffffffff ;  /* 0xffffffff00007802 */ /* 0x000fe40000000f00 */
[----:B------:R-:W-:-:S03]  /*2ac0*/  MOV R2, 0x2af0 ;  /* 0x00002af000027802 */ /* 0x000fc60000000f00 */
[----:B------:R1:W-:Y:S04]  /*2ad0*/  STS [UR37+0xf0], R0 ;  /* 0x0000f000ff007988 */ /* 0x0003e80008000825 */
[----:B-1-3-5:R-:W-:Y:S05]  /*2ae0*/  CALL.REL.NOINC `($__internal_1_$__cuda_sm10x_tcgen05_guardrail_trap_phase_invalid_during_alloc) ;  /* 0x0000004400387944 */ /* 0x02afea0003c00000 */
.L_x_48:
[----:B------:R-:W-:Y:S05]  /*2af0*/  WARPSYNC.ALL ;  /* 0x0000000000007948 */ /* 0x000fea0003800000 */
[----:B------:R-:W2:Y:S01]  /*2b00*/  S2UR UR5, SR_CgaCtaId ;  /* 0x00000000000579c3 */ /* 0x000ea20000008800 */
[----:B------:R-:W-:Y:S01]  /*2b10*/  UMOV UR4, 0x400 ;  /* 0x0000040000047882 */ /* 0x000fe20000000000 */
[----:B------:R-:W-:-:S06]  /*2b20*/  NOP ;  /* 0x0000000000007918 */ /* 0x000fcc0000000000 */
[----:B------:R-:W-:Y:S06]  /*2b30*/  BAR.ARV 0x6, 0xa0 ;  /* 0x0182800000007b1d */ /* 0x000fec0000002000 */
[----:B------:R-:W4:Y:S01]  /*2b40*/  LDCU UR7, c[0x0][0x38c] ;  /* 0x00007180ff0777ac */ /* 0x000f220008000800 */
[----:B------:R-:W-:Y:S01]  /*2b50*/  IMAD.MOV.U32 R11, RZ, RZ, 0x1 ;  /* 0x00000001ff0b7424 */ /* 0x000fe200078e00ff */
[----:B------:R-:W-:Y:S01]  /*2b60*/  CS2R R8, SRZ ;  /* 0x0000000000087805 */ /* 0x000fe2000001ff00 */
[----:B------:R-:W-:Y:S01]  /*2b70*/  IMAD.MOV.U32 R10, RZ, RZ, RZ ;  /* 0x000000ffff0a7224 */ /* 0x000fe200078e00ff */
[----:B------:R-:W3:Y:S01]  /*2b80*/  LDCU UR6, c[0x0][0x38c] ;  /* 0x00007180ff0677ac */ /* 0x000ee20008000800 */
[----:B------:R-:W-:Y:S01]  /*2b90*/  UMOV UR15, URZ ;  /* 0x000000ff000f7c82 */ /* 0x000fe20008000000 */
[----:B------:R-:W-:Y:S01]  /*2ba0*/  UMOV UR14, URZ ;  /* 0x000000ff000e7c82 */ /* 0x000fe20008000000 */
[----:B--2---:R-:W-:Y:S01]  /*2bb0*/  ULEA UR5, UR5, UR4, 0x18 ;  /* 0x0000000405057291 */ /* 0x004fe2000f8ec0ff */
[----:B------:R-:W-:Y:S01]  /*2bc0*/  UMOV UR24, 0x0 ;  /* 0x0000000000187882 */ /* 0x000fe20000000000 */
[----:B------:R-:W-:-:S02]  /*2bd0*/  UMOV UR25, 0x8100490 ;  /* 0x0810049000197882 */ /* 0x000fc40000000000 */
[----:B------:R-:W-:Y:S02]  /*2be0*/  UIADD3 UR10, UPT, UPT, UR5, 0x4400, URZ ;  /* 0x00004400050a7890 */ /* 0x000fe4000fffe0ff */
[----:B------:R-:W-:Y:S02]  /*2bf0*/  UIADD3 UR11, UPT, UPT, UR5, 0xc400, URZ ;  /* 0x0000c400050b7890 */ /* 0x000fe4000fffe0ff */
[----:B----4-:R-:W-:Y:S01]  /*2c00*/  UIADD3 UR7, UPT, UPT, UR7, 0x7f, URZ ;  /* 0x0000007f07077890 */ /* 0x010fe2000fffe0ff */
[----:B-1----:R-:W1:Y:S01]  /*2c10*/  LDS R0, [UR5+0xf0] ;  /* 0x0000f005ff007984 */ /* 0x002e620008000800 */
[----:B------:R-:W-:Y:S02]  /*2c20*/  USHF.R.U32.HI UR10, URZ, 0x4, UR10 ;  /* 0x00000004ff0a7899 */ /* 0x000fe4000801160a */
[----:B------:R-:W-:Y:S02]  /*2c30*/  USHF.R.S32.HI UR4, URZ, 0x1f, UR7 ;  /* 0x0000001fff047899 */ /* 0x000fe40008011407 */
[----:B------:R-:W-:-:S02]  /*2c40*/  USHF.R.U32.HI UR11, URZ, 0x4, UR11 ;  /* 0x00000004ff0b7899 */ /* 0x000fc4000801160b */
[----:B------:R-:W-:Y:S02]  /*2c50*/  ULEA.HI UR4, UR4, UR7, URZ, 0x7 ;  /* 0x0000000704047291 */ /* 0x000fe4000f8f38ff */
[----:B------:R-:W-:Y:S02]  /*2c60*/  ULOP3.LUT UR10, UR10, 0x3fff, URZ, 0xc0, !UPT ;  /* 0x00003fff0a0a7892 */ /* 0x000fe4000f8ec0ff */
[----:B------:R-:W-:Y:S02]  /*2c70*/  USHF.R.S32.HI UR4, URZ, 0x7, UR4 ;  /* 0x00000007ff047899 */ /* 0x000fe40008011404 */
[----:B------:R-:W-:Y:S02]  /*2c80*/  ULOP3.LUT UR11, UR11, 0x3fff, URZ, 0xc0, !UPT ;  /* 0x00003fff0b0b7892 */ /* 0x000fe4000f8ec0ff */
[----:B------:R-:W-:Y:S01]  /*2c90*/  UISETP.LT.AND UP0, UPT, UR4, 0x1, UPT ;  /* 0x000000010400788c */ /* 0x000fe2000bf01270 */
[----:B------:R-:W-:Y:S01]  /*2ca0*/  UMOV UR22, 0x0 ;  /* 0x0000000000167882 */ /* 0x000fe20000000000 */
[----:B------:R-:W-:-:S02]  /*2cb0*/  UMOV UR23, 0x8100490 ;  /* 0x0810049000177882 */ /* 0x000fc40000000000 */
[----:B------:R-:W-:Y:S02]  /*2cc0*/  USEL UR9, UR4, 0x1, !UP0 ;  /* 0x0000000104097887 */ /* 0x000fe4000c000000 */
[----:B------:R-:W-:Y:S02]  /*2cd0*/  ULOP3.LUT UR10, UR10, 0x10000, URZ, 0xfc, !UPT ;  /* 0x000100000a0a7892 */ /* 0x000fe4000f8efcff */
[----:B------:R-:W-:Y:S02]  /*2ce0*/  ULOP3.LUT UR11, UR11, 0x10000, URZ, 0xfc, !UPT ;  /* 0x000100000b0b7892 */ /* 0x000fe4000f8efcff */
[----:B------:R-:W-:Y:S02]  /*2cf0*/  UIADD3 UR9, UPT, UPT, -UR9, URZ, URZ ;  /* 0x000000ff09097290 */ /* 0x000fe4000fffe1ff */
[----:B---3--:R-:W-:Y:S01]  /*2d00*/  UISETP.GE.AND UP3, UPT, UR6, 0x1, UPT ;  /* 0x000000010600788c */ /* 0x008fe2000bf66270 */
[----:B------:R-:W-:Y:S01]  /*2d10*/  UMOV UR20, 0x0 ;  /* 0x0000000000147882 */ /* 0x000fe20000000000 */
[----:B------:R-:W-:Y:S01]  /*2d20*/  UMOV UR21, 0x8100490 ;  /* 0x0810049000157882 */ /* 0x000fe20000000000 */
[----:B------:R-:W-:Y:S01]  /*2d30*/  UMOV UR18, 0x0 ;  /* 0x0000000000127882 */ /* 0x000fe20000000000 */
[----:B------:R-:W-:Y:S01]  /*2d40*/  UMOV UR19, 0x8100490 ;  /* 0x0810049000137882 */ /* 0x000fe20000000000 */
[----:B-1----:R-:W-:-:S15]  /*2d50*/  R2UR UR16, R0 ;  /* 0x00000000001072ca */ /* 0x002fde00000e0000 */
.L_x_57:
[----:B------:R-:W-:Y:S02]  /*2d60*/  LEA R0, R10, UR5, 0x3 ;  /* 0x000000050a007c11 */ /* 0x000fe4000f8e18ff */
[----:B------:R-:W-:Y:S02]  /*2d70*/  SHF.L.U32 R5, R9, 0x1f, RZ ;  /* 0x0000001f09057819 */ /* 0x000fe400000006ff */
[----:B------:R-:W-:Y:S01]  /*2d80*/  PLOP3.LUT P0, PT, PT, PT, UP3, 0x80, 0x8 ;  /* 0x000000000008781c */ /* 0x000fe20003f0f038 */
[----:B------:R-:W-:Y:S01]  /*2d90*/  VIADD R3, R0, 0x50 ;  /* 0x0000005000037836 */ /* 0x000fe20000000000 */
[----:B-1----:R-:W1:Y:S02]  /*2da0*/  SYNCS.PHASECHK.TRANS64.TRYWAIT P1, [R0+URZ+0x40], R5 ;  /* 0x00004005000075a7 */ /* 0x002e6400080211ff */
[----:B-1-3--:R-:W-:Y:S09]  /*2db0*/  @!P1 BRA `(.L_x_51) ;  /* 0x0000003c00509947 */ /* 0x00aff20003800000 */
.L_x_104:
[----:B------:R-:W-:Y:S01]  /*2dc0*/  LEA R4, R10, UR5, 0x4 ;  /* 0x000000050a047c11 */ /* 0x000fe2000f8e20ff */
[----:B------:R-:W-:Y:S01]  /*2dd0*/  @UP3 ULEA UR6, UR14, UR5, 0x3 ;  /* 0x000000050e063291 */ /* 0x000fe2000f8e18ff */
[----:B------:R-:W-:Y:S01]  /*2de0*/  PLOP3.LUT P2, PT, PT, PT, PT, 0x80, 0x8 ;  /* 0x000000000008781c */ /* 0x000fe20003f4f070 */
[----:B------:R-:W-:Y:S01]  /*2df0*/  ULEA UR7, UR15, UR5, 0x3 ;  /* 0x000000050f077291 */ /* 0x000fe2000f8e18ff */
[----:B------:R-:W-:Y:S01]  /*2e00*/  PRMT R3, RZ, 0x654, R3 ;  /* 0x00000654ff037816 */ /* 0x000fe20000000003 */
[----:B------:R-:W-:Y:S01]  /*2e10*/  ULEA UR8, UR15, UR16, 0x6 ;  /* 0x000000100f087291 */ /* 0x000fe2000f8e30ff */
[----:B-1----:R-:W1:Y:S01]  /*2e20*/  LDS.128 R4, [R4+0xd0] ;  /* 0x0000d00004047984 */ /* 0x002e620000000c00 */
[----:B------:R-:W-:Y:S02]  /*2e30*/  @P0 SHF.L.U32 R2, R8, 0x1f, RZ ;  /* 0x0000001f08020819 */ /* 0x000fe400000006ff */
[----:B------:R-:W-:Y:S01]  /*2e40*/  SHF.L.U32 R0, R11, 0x1f, RZ ;  /* 0x0000001f0b007819 */ /* 0x000fe200000006ff */
[----:B------:R-:W-:Y:S01]  /*2e50*/  @!PT LDS RZ, [RZ] ;  /* 0x00000000fffff984 */ /* 0x000fe20000000800 */
[----:B------:R-:W-:Y:S01]  /*2e60*/  @!PT LDS RZ, [RZ] ;  /* 0x00000000fffff984 */ /* 0x000fe20000000800 */
[----:B------:R-:W-:Y:S01]  /*2e70*/  @!PT LDS RZ, [RZ] ;  /* 0x00000000fffff984 */ /* 0x000fe20000000800 */
[----:B------:R-:W-:Y:S01]  /*2e80*/  @!PT LDS RZ, [RZ] ;  /* 0x00000000fffff984 */ /* 0x000fe20000000800 */
[----:B------:R2:W-:Y:S06]  /*2e90*/  MEMBAR.ALL.CTA ;  /* 0x0000000000007992 */ /* 0x0005ec0000008000 */
[----:B--2---:R-:W2:Y:S02]  /*2ea0*/  FENCE.VIEW.ASYNC.S ;  /* 0x00000000000073c6 */ /* 0x004ea40000000000 */
[----:B--2---:R2:W-:Y:S01]  /*2eb0*/  SYNCS.ARRIVE.TRANS64.RED.A1T0 RZ, [R3+URZ], RZ ;  /* 0x000000ff03ff79a7 */ /* 0x0045e200081004ff */
[----:B------:R2:W3:Y:S01]  /*2ec0*/  @P0 SYNCS.PHASECHK.TRANS64.TRYWAIT P2, [UR6], R2 ;  /* 0x00000002ff0005a7 */ /* 0x0004e20008041106 */
[----:B-1----:R-:W-:Y:S01]  /*2ed0*/  LOP3.LUT P1, RZ, R6, 0x1, RZ, 0xc0, !PT ;  /* 0x0000000106ff7812 */ /* 0x002fe2000782c0ff */
[----:B------:R-:W1:Y:S02]  /*2ee0*/  SYNCS.PHASECHK.TRANS64.TRYWAIT P0, [UR7+0x80], R0 ;  /* 0x00008000ff0075a7 */ /* 0x000e640008001107 */
[----:B-123--:R-:W-:Y:S10]  /*2ef0*/  @!P0 BRA `(.L_x_52) ;  /* 0x0000003c00148947 */ /* 0x00eff40003800000 */
.L_x_106:
[----:B------:R-:W-:Y:S01]  /*2f00*/  IADD3 R10, PT, PT, R10, 0x1, RZ ;  /* 0x000000010a0a7810 */ /* 0x000fe20007ffe0ff */
[----:B------:R-:W-:Y:S06]  /*2f10*/  BRA.U !UP3, `(.L_x_53) ;  /* 0x000000010bc07547 */ /* 0x000fec000b800000 */
[----:B------:R-:W-:Y:S01]  /*2f20*/  UPLOP3.LUT UP4, UPT, UPT, UPT, UPT, 0x40, 0x4 ;  /* 0x000000000004789c */ /* 0x000fe20003f8e870 */
[----:B------:R-:W-:Y:S01]  /*2f30*/  UMOV UR13, UR9 ;  /* 0x00000009000d7c82 */ /* 0x000fe20008000000 */
[----:B------:R-:W-:Y:S01]  /*2f40*/  UMOV UR12, UR4 ;  /* 0x00000004000c7c82 */ /* 0x000fe20008000000 */
[----:B------:R-:W-:-:S08]  /*2f50*/  UMOV UR17, UR14 ;  /* 0x0000000e00117c82 */ /* 0x000fd00008000000 */
.L_x_56:
[----:B------:R-:W-:Y:S02]  /*2f60*/  UIADD3 UR13, UPT, UPT, UR13, 0x1, URZ ;  /* 0x000000010d0d7890 */ /* 0x000fe4000fffe0ff */
[----:B--2---:R-:W-:Y:S02]  /*2f70*/  ULEA UR6, UR17, UR5, 0x3 ;  /* 0x0000000511067291 */ /* 0x004fe4000f8e18ff */
[----:B------:R-:W-:Y:S01]  /*2f80*/  UISETP.NE.AND UP0, UPT, UR13, URZ, UPT ;  /* 0x000000ff0d00728c */ /* 0x000fe2000bf05270 */
[----:B---3--:R-:W-:Y:S10]  /*2f90*/  @P2 BRA `(.L_x_54) ;  /* 0x00000000000c2947 */ /* 0x008ff40003800000 */
[----:B-1----:R-:W-:Y:S04]  /*2fa0*/  SHF.L.U32 R3, R8, 0x1f, RZ ;  /* 0x0000001f08037819 */ /* 0x002fe800000006ff */
[----:B------:R-:W1:Y:S02]  /*2fb0*/  SYNCS.PHASECHK.TRANS64.TRYWAIT P0, [UR6], R3 ;  /* 0x00000003ff0075a7 */ /* 0x000e640008001106 */
[----:B-1----:R-:W-:Y:S05]  /*2fc0*/  @!P0 BRA `(.L_x_55) ;  /* 0x0000003800f88947 */ /* 0x002fea0003800000 */
.L_x_54:
[----:B------:R-:W-:Y:S01]  /*2fd0*/  UISETP.NE.AND UP1, UPT, UR12, 0x1, UPT ;  /* 0x000000010c00788c */ /* 0x000fe2000bf25270 */
[----:B------:R-:W-:Y:S01]  /*2fe0*/  PLOP3.LUT P2, PT, PT, PT, PT, 0x80, 0x8 ;  /* 0x000000000008781c */ /* 0x000fe20003f4f070 */
[----:B------:R-:W-:Y:S02]  /*2ff0*/  UIADD3 UR14, UPT, UPT, UR17, 0x1, URZ ;  /* 0x00000001110e7890 */ /* 0x000fe4000fffe0ff */
[----:B------:R-:W-:Y:S02]  /*3000*/  ULEA UR28, UR17, UR11, 0x9 ;  /* 0x0000000b111c7291 */ /* 0x000fe4000f8e48ff */
[----:B------:R-:W-:Y:S01]  /*3010*/  UISETP.NE.AND UP2, UPT, UR14, 0x2, UPT ;  /* 0x000000020e00788c */ /* 0x000fe2000bf45270 */
[----:B------:R-:W-:Y:S01]  /*3020*/  PLOP3.LUT P0, PT, PT, PT, UP1, 0x80, 0x8 ;  /* 0x000000000008781c */ /* 0x000fe20003f0f018 */
[----:B------:R-:W-:Y:S02]  /*3030*/  UIADD3 UR40, UPT, UPT, UR28, 0x2, URZ ;  /* 0x000000021c287890 */ /* 0x000fe4000fffe0ff */
[----:B------:R-:W-:Y:S02]  /*3040*/  USEL UR27, URZ, 0x1, UP2 ;  /* 0x00000001ff1b7887 */ /* 0x000fe40009000000 */
[----:B------:R-:W-:Y:S02]  /*3050*/  USEL UR14, UR14, URZ, UP2 ;  /* 0x000000ff0e0e7287 */ /* 0x000fe40009000000 */
[----:B------:R-:W-:Y:S02]  /*3060*/  UIADD3 UR36, UPT, UPT, UR28, 0x4, URZ ;  /* 0x000000041c247890 */ /* 0x000fe4000fffe0ff */
[----:B------:R-:W-:Y:S01]  /*3070*/  @UP1 ULEA UR26, UR14, UR5, 0x3 ;  /* 0x000000050e1a1291 */ /* 0x000fe2000f8e18ff */
[----:B------:R-:W-:Y:S01]  /*3080*/  LOP3.LUT R8, R8, UR27, RZ, 0x3c, !PT ;  /* 0x0000001b08087c12 */ /* 0x000fe2000f8e3cff */
[----:B------:R-:W-:Y:S02]  /*3090*/  UIADD3 UR32, UPT, UPT, UR28, 0x6, URZ ;  /* 0x000000061c207890 */ /* 0x000fe4000fffe0ff */
[----:B------:R-:W-:Y:S01]  /*30a0*/  UIADD3 UR6, UPT, UPT, UR6, 0x10, URZ ;  /* 0x0000001006067890 */ /* 0x000fe2000fffe0ff */
[----:B-1----:R-:W-:Y:S01]  /*30b0*/  @P0 SHF.L.U32 R0, R8, 0x1f, RZ ;  /* 0x0000001f08000819 */ /* 0x002fe200000006ff */
[----:B------:R-:W-:Y:S01]  /*30c0*/  UIADD3 UR12, UPT, UPT, UR12, -0x1, URZ ;  /* 0xffffffff0c0c7890 */ /* 0x000fe2000fffe0ff */
[----:B------:R-:W-:Y:S02]  /*30d0*/  UMOV UR29, 0x40004040 ;  /* 0x40004040001d7882 */ /* 0x000fe40000000000 */
[----:B------:R2:W3:Y:S01]  /*30e0*/  @P0 SYNCS.PHASECHK.TRANS64.TRYWAIT P2, [UR26], R0 ;  /* 0x00000000ff0005a7 */ /* 0x0004e2000804111a */
[----:B------:R-:W-:Y:S01]  /*30f0*/  ULEA UR26, UR17, UR10, 0xa ;  /* 0x0000000a111a7291 */ /* 0x000fe2000f8e50ff */
[----:B------:R-:W-:Y:S01]  /*3100*/  UMOV UR27, 0x40004040 ;  /* 0x40004040001b7882 */ /* 0x000fe20000000000 */
[----:B------:R-:W-:Y:S02]  /*3110*/  UMOV UR41, 0x40004040 ;  /* 0x4000404000297882 */ /* 0x000fe40000000000 */
[----:B------:R-:W-:Y:S02]  /*3120*/  UIADD3 UR38, UPT, UPT, UR26, 0x2, URZ ;  /* 0x000000021a267890 */ /* 0x000fe4000fffe0ff */
[----:B------:R-:W-:Y:S02]  /*3130*/  UIADD3 UR34, UPT, UPT, UR26, 0x4, URZ ;  /* 0x000000041a227890 */ /* 0x000fe4000fffe0ff */
[----:B------:R-:W-:Y:S01]  /*3140*/  UIADD3 UR30, UPT, UPT, UR26, 0x6, URZ ;  /* 0x000000061a1e7890 */ /* 0x000fe2000fffe0ff */
[----:B------:R2:W-:Y:S01]  /*3150*/  UTCQMMA gdesc[UR26], gdesc[UR28], tmem[UR8], tmem[UR24], idesc[UR25], UP4 ;  /* 0x00ff181c1a0075ea */ /* 0x0005e2000a000308 */
[----:B------:R-:W-:Y:S01]  /*3160*/  UPLOP3.LUT UP4, UPT, UPT, UPT, UPT, 0x80, 0x8 ;  /* 0x000000000008789c */ /* 0x000fe20003f8f070 */
[----:B------:R-:W-:Y:S01]  /*3170*/  UMOV UR39, 0x40004040 ;  /* 0x4000404000277882 */ /* 0x000fe20000000000 */
[----:B------:R-:W-:Y:S01]  /*3180*/  UMOV UR37, 0x40004040 ;  /* 0x4000404000257882 */ /* 0x000fe20000000000 */
[----:B------:R2:W-:Y:S01]  /*3190*/  UTCQMMA gdesc[UR38], gdesc[UR40], tmem[UR8], tmem[UR22], idesc[UR23], UPT ;  /* 0x00ff1628260075ea */ /* 0x0005e2000b800308 */
[----:B------:R-:W-:Y:S01]  /*31a0*/  UMOV UR35, 0x40004040 ;  /* 0x4000404000237882 */ /* 0x000fe20000000000 */
[----:B------:R-:W-:Y:S01]  /*31b0*/  UMOV UR33, 0x40004040 ;  /* 0x4000404000217882 */ /* 0x000fe20000000000 */
[----:B------:R-:W-:Y:S01]  /*31c0*/  UMOV UR31, 0x40004040 ;  /* 0x40004040001f7882 */ /* 0x000fe20000000000 */
[----:B------:R2:W-:Y:S01]  /*31d0*/  UTCQMMA gdesc[UR34], gdesc[UR36], tmem[UR8], tmem[UR20], idesc[UR21], UPT ;  /* 0x00ff1424220075ea */ /* 0x0005e2000b800308 */
[----:B------:R2:W-:Y:S01]  /*31e0*/  UTCQMMA gdesc[UR30], gdesc[UR32], tmem[UR8], tmem[UR18], idesc[UR19], UPT ;  /* 0x00ff12201e0075ea */ /* 0x0005e2000b800308 */
[----:B------:R2:W-:Y:S01]  /*31f0*/  UTCBAR [UR6], URZ ;  /* 0x000000ff060073e9 */ /* 0x0005e200080000ff */
[----:B------:R-:W-:Y:S01]  /*3200*/  UMOV UR17, UR14 ;  /* 0x0000000e00117c82 */ /* 0x000fe20008000000 */
[----:B------:R-:W-:Y:S05]  /*3210*/  BRA.U UP0, `(.L_x_56) ;  /* 0xfffffffd00507547 */ /* 0x000fea000b83ffff */
.L_x_53:
[----:B------:R-:W-:Y:S01]  /*3220*/  UIADD3 UR15, UPT, UPT, UR15, 0x1, URZ ;  /* 0x000000010f0f7890 */ /* 0x000fe2000fffe0ff */
[C---:B------:R-:W-:Y:S01]  /*3230*/  ISETP.NE.AND P0, PT, R10.reuse, 0x2, PT ;  /* 0x000000020a00780c */ /* 0x040fe20003f05270 */
[----:B------:R-:W-:Y:S02]  /*3240*/  UIADD3 UR7, UPT, UPT, UR7, 0x60, URZ ;  /* 0x0000006007077890 */ /* 0x000fe4000fffe0ff */
[----:B------:R-:W-:Y:S01]  /*3250*/  UISETP.NE.AND UP0, UPT, UR15, 0x4, UPT ;  /* 0x000000040f00788c */ /* 0x000fe2000bf05270 */
[----:B-12---:R-:W-:Y:S02]  /*3260*/  SEL R0, RZ, 0x1, P0 ;  /* 0x00000001ff007807 */ /* 0x006fe40000000000 */
[----:B------:R-:W-:Y:S01]  /*3270*/  SEL R10, R10, RZ, P0 ;  /* 0x000000ff0a0a7207 */ /* 0x000fe20000000000 */
[----:B------:R-:W-:Y:S01]  /*3280*/  USEL UR6, URZ, 0x1, UP0 ;  /* 0x00000001ff067887 */ /* 0x000fe20008000000 */
[----:B------:R-:W-:Y:S01]  /*3290*/  LOP3.LUT R9, R9, R0, RZ, 0x3c, !PT ;  /* 0x0000000009097212 */ /* 0x000fe200078e3cff */
[----:B------:R-:W-:Y:S01]  /*32a0*/  USEL UR15, UR15, URZ, UP0 ;  /* 0x000000ff0f0f7287 */ /* 0x000fe20008000000 */
[----:B------:R1:W-:Y:S03]  /*32b0*/  UTCBAR [UR7], URZ ;  /* 0x000000ff070073e9 */ /* 0x0003e600080000ff */
[----:B------:R-:W-:Y:S01]  /*32c0*/  LOP3.LUT R11, R11, UR6, RZ, 0x3c, !PT ;  /* 0x000000060b0b7c12 */ /* 0x000fe2000f8e3cff */
[----:B------:R-:W-:Y:S07]  /*32d0*/  @P1 BRA `(.L_x_57) ;  /* 0xfffffff800a01947 */ /* 0x000fee000383ffff */
[----:B------:R-:W2:Y:S01]  /*32e0*/  S2UR UR4, SR_CgaCtaId ;  /* 0x00000000000479c3 */ /* 0x000ea20000008800 */
[----:B------:R-:W-:Y:S01]  /*32f0*/  ELECT P0, URZ, PT ;  /* 0x0000000000ff782f */ /* 0x000fe20003800000 */
[----:B------:R-:W-:Y:S01]  /*3300*/  IMAD.MOV.U32 R0, RZ, RZ, 0x1 ;  /* 0x00000001ff007424 */ /* 0x000fe200078e00ff */
[----:B------:R-:W-:Y:S01]  /*3310*/  UIADD3 UR5, UPT, UPT, UR5, 0x80, URZ ;  /* 0x0000008005057890 */ /* 0x000fe2000fffe0ff */
[----:B------:R-:W-:Y:S01]  /*3320*/  SHF.L.U32 R3, R11, 0x1f, RZ ;  /* 0x0000001f0b037819 */ /* 0x000fe200000006ff */
[----:B------:R-:W-:-:S03]  /*3330*/  UMOV UR6, 0x40 ;  /* 0x0000004000067882 */ /* 0x000fc60000000000 */
[----:B------:R-:W-:Y:S01]  /*3340*/  UVIRTCOUNT.DEALLOC.SMPOOL 0x80 ;  /* 0x000000800000784c */ /* 0x000fe20000000000 */
[----:B--2---:R-:W-:Y:S02]  /*3350*/  ULEA UR4, UR4, UR6, 0x18 ;  /* 0x0000000604047291 */ /* 0x004fe4000f8ec0ff */
[----:B------:R-:W-:-:S07]  /*3360*/  ULEA UR6, UR15, UR5, 0x3 ;  /* 0x000000050f067291 */ /* 0x000fce000f8e18ff */
[----:B------:R2:W-:Y:S02]  /*3370*/  @P0 STS.U8 [UR4+0x1c], R0 ;  /* 0x00001c00ff000988 */ /* 0x0005e40008000004 */
[----:B------:R-:W4:Y:S02]  /*3380*/  SYNCS.PHASECHK.TRANS64.TRYWAIT P0, [UR6], R3 ;  /* 0x00000003ff0075a7 */ /* 0x000f240008001106 */
[----:B--2-4-:R-:W-:Y:S05]  /*3390*/  @!P0 BRA `(.L_x_58) ;  /* 0x00000038001c8947 */ /* 0x014fea0003800000 */
.L_x_109:
[----:B-1----:R-:W-:-:S04]  /*33a0*/  UIADD3 UR7, UPT, UPT, UR15, 0x1, URZ ;  /* 0x000000010f077890 */ /* 0x002fc8000fffe0ff */
[----:B------:R-:W-:-:S04]  /*33b0*/  UISETP.NE.AND UP0, UPT, UR7, 0x4, UPT ;  /* 0x000000040700788c */ /* 0x000fc8000bf05270 */
[----:B------:R-:W-:Y:S02]  /*33c0*/  USEL UR8, URZ, 0x1, UP0 ;  /* 0x00000001ff087887 */ /* 0x000fe40008000000 */
[----:B------:R-:W-:-:S04]  /*33d0*/  USEL UR7, UR7, URZ, UP0 ;  /* 0x000000ff07077287 */ /* 0x000fc80008000000 */
[----:B------:R-:W-:Y:S01]  /*33e0*/  ULEA UR6, UR7, UR5, 0x3 ;  /* 0x0000000507067291 */ /* 0x000fe2000f8e18ff */
[----:B------:R-:W-:-:S04]  /*33f0*/  LOP3.LUT R2, R11, UR8, RZ, 0x3c, !PT ;  /* 0x000000080b027c12 */ /* 0x000fc8000f8e3cff */
[----:B--2---:R-:W-:-:S04]  /*3400*/  SHF.L.U32 R3, R2, 0x1f, RZ ;  /* 0x0000001f02037819 */ /* 0x004fc800000006ff */
[----:B------:R-:W1:Y:S02]  /*3410*/  SYNCS.PHASECHK.TRANS64.TRYWAIT P0, [UR6], R3 ;  /* 0x00000003ff0075a7 */ /* 0x000e640008001106 */
[----:B-1----:R-:W-:Y:S05]  /*3420*/  @!P0 BRA `(.L_x_59) ;  /* 0x0000003800108947 */ /* 0x002fea0003800000 */
.L_x_111:
[----:B------:R-:W-:-:S04]  /*3430*/  UIADD3 UR7, UPT, UPT, UR7, 0x1, URZ ;  /* 0x0000000107077890 */ /* 0x000fc8000fffe0ff */
[----:B------:R-:W-:-:S04]  /*3440*/  UISETP.NE.AND UP0, UPT, UR7, 0x4, UPT ;  /* 0x000000040700788c */ /* 0x000fc8000bf05270 */
[----:B------:R-:W-:Y:S02]  /*3450*/  USEL UR8, URZ, 0x1, UP0 ;  /* 0x00000001ff087887 */ /* 0x000fe40008000000 */
[----:B------:R-:W-:-:S04]  /*3460*/  USEL UR7, UR7, URZ, UP0 ;  /* 0x000000ff07077287 */ /* 0x000fc80008000000 */
[----:B------:R-:W-:Y:S01]  /*3470*/  ULEA UR6, UR7, UR5, 0x3 ;  /* 0x0000000507067291 */ /* 0x000fe2000f8e18ff */
[----:B------:R-:W-:-:S04]  /*3480*/  LOP3.LUT R2, R2, UR8, RZ, 0x3c, !PT ;  /* 0x0000000802027c12 */ /* 0x000fc8000f8e3cff */
[----:B-1----:R-:W-:-:S04]  /*3490*/  SHF.L.U32 R3, R2, 0x1f, RZ ;  /* 0x0000001f02037819 */ /* 0x002fc800000006ff */
[----:B------:R-:W1:Y:S02]  /*34a0*/  SYNCS.PHASECHK.TRANS64.TRYWAIT P0, [UR6], R3 ;  /* 0x00000003ff0075a7 */ /* 0x000e640008001106 */
[----:B-1----:R-:W-:Y:S05]  /*34b0*/  @!P0 BRA `(.L_x_60) ;  /* 0x0000003800048947 */ /* 0x002fea0003800000 */
.L_x_113:
[----:B------:R-:W-:-:S04]  /*34c0*/  UIADD3 UR7, UPT, UPT, UR7, 0x1, URZ ;  /* 0x0000000107077890 */ /* 0x000fc8000fffe0ff */
[----:B------:R-:W-:-:S04]  /*34d0*/  UISETP.NE.AND UP0, UPT, UR7, 0x4, UPT ;  /* 0x000000040700788c */ /* 0x000fc8000bf05270 */
[----:B------:R-:W-:Y:S02]  /*34e0*/  USEL UR6, URZ, 0x1, UP0 ;  /* 0x00000001ff067887 */ /* 0x000fe40008000000 */
[----:B------:R-:W-:-:S04]  /*34f0*/  USEL UR7, UR7, URZ, UP0 ;  /* 0x000000ff07077287 */ /* 0x000fc80008000000 */
[----:B------:R-:W-:Y:S01]  /*3500*/  ULEA UR7, UR7, UR5, 0x3 ;  /* 0x0000000507077291 */ /* 0x000fe2000f8e18ff */
[----:B-1----:R-:W-:-:S04]  /*3510*/  LOP3.LUT R3, R2, UR6, RZ, 0x3c, !PT ;  /* 0x0000000602037c12 */ /* 0x002fc8000f8e3cff */
[----:B------:R-:W-:-:S04]  /*3520*/  SHF.L.U32 R3, R3, 0x1f, RZ ;  /* 0x0000001f03037819 */ /* 0x000fc800000006ff */
[----:B------:R-:W1:Y:S02]  /*3530*/  SYNCS.PHASECHK.TRANS64.TRYWAIT P0, [UR7], R3 ;  /* 0x00000003ff0075a7 */ /* 0x000e640008001107 */
[----:B-1----:R-:W-:Y:S05]  /*3540*/  @!P0 BRA `(.L_x_61) ;  /* 0x0000003400f88947 */ /* 0x002fea0003800000 */
.L_x_115:
[----:B------:R-:W-:Y:S01]  /*3550*/  NOP ;  /* 0x0000000000007918 */ /* 0x000fe20000000000 */
[----:B-1----:R-:W1:Y:S01]  /*3560*/  LDS R0, [UR4+0x14] ;  /* 0x00001404ff007984 */ /* 0x002e620008000800 */
[----:B------:R-:W-:Y:S01]  /*3570*/  ULOP3.LUT UR6, UR16, 0xffff, URZ, 0xc0, !UPT ;  /* 0x0000ffff10067892 */ /* 0x000fe2000f8ec0ff */
[----:B------:R-:W-:Y:S01]  /*3580*/  UMOV UR8, 0xffff ;  /* 0x0000ffff00087882 */ /* 0x000fe20000000000 */
[----:B------:R-:W-:Y:S02]  /*3590*/  UMOV UR5, 0x1 ;  /* 0x0000000100057882 */ /* 0x000fe40000000000 */
[----:B------:R-:W-:-:S04]  /*35a0*/  USHF.R.U32.HI UR6, URZ, 0x5, UR6 ;  /* 0x00000005ff067899 */ /* 0x000fc80008011606 */
[----:B------:R-:W-:Y:S02]  /*35b0*/  USHF.L.U32 UR8, UR8, UR6, URZ ;  /* 0x0000000608087299 */ /* 0x000fe400080006ff */
[----:B------:R-:W-:-:S04]  /*35c0*/  USHF.L.U32 UR5, UR5, UR6, URZ ;  /* 0x0000000605057299 */ /* 0x000fc800080006ff */
[----:B-1----:R-:W-:-:S04]  /*35d0*/  LOP3.LUT R0, R0, UR8, RZ, 0xc0, !PT ;  /* 0x0000000800007c12 */ /* 0x002fc8000f8ec0ff */
[----:B------:R-:W-:-:S13]  /*35e0*/  ISETP.NE.AND P0, PT, R0, UR8, PT ;  /* 0x0000000800007c0c */ /* 0x000fda000bf05270 */
[----:B------:R-:W-:Y:S05]  /*35f0*/  @P0 BRA `(.L_x_62) ;  /* 0x0000000000580947 */ /* 0x000fea0003800000 */
[----:B------:R-:W1:Y:S02]  /*3600*/  LDS R0, [UR4+0x18] ;  /* 0x00001804ff007984 */ /* 0x000e640008000800 */
[----:B-1----:R-:W-:-:S04]  /*3610*/  LOP3.LUT R0, R0, UR5, RZ, 0xc0, !PT ;  /* 0x0000000500007c12 */ /* 0x002fc8000f8ec0ff */
[----:B------:R-:W-:-:S13]  /*3620*/  ISETP.NE.AND P0, PT, R0, UR5, PT ;  /* 0x0000000500007c0c */ /* 0x000fda000bf05270 */
[----:B------:R-:W-:Y:S05]  /*3630*/  @P0 BRA `(.L_x_63) ;  /* 0x00000000003c0947 */ /* 0x000fea0003800000 */
[----:B------:R-:W1:Y:S01]  /*3640*/  S2R R2, SR_LANEID ;  /* 0x0000000000027919 */ /* 0x000e620000000000 */
[----:B------:R-:W-:Y:S01]  /*3650*/  ULOP3.LUT UR8, URZ, UR8, URZ, 0x33, !UPT ;  /* 0x00000008ff087292 */ /* 0x000fe2000f8e33ff */
[----:B------:R-:W-:Y:S01]  /*3660*/  LOP3.LUT R4, RZ, UR5, RZ, 0x33, !PT ;  /* 0x00000005ff047c12 */ /* 0x000fe2000f8e33ff */
[----:B------:R-:W-:Y:S02]  /*3670*/  VOTEU.ANY UR7, UPT, PT ;  /* 0x0000000000077886 */ /* 0x000fe400038e0100 */
[----:B------:R-:W-:Y:S01]  /*3680*/  UFLO.U32 UR7, UR7 ;  /* 0x00000007000772bd */ /* 0x000fe200080e0000 */
[----:B------:R-:W2:Y:S01]  /*3690*/  REDUX UR5, R4 ;  /* 0x00000000040573c4 */ /* 0x000ea20000000000 */
[----:B------:R-:W-:-:S06]  /*36a0*/  IMAD.U32 R0, RZ, RZ, UR8 ;  /* 0x00000008ff007e24 */ /* 0x000fcc000f8e00ff */
[----:B------:R4:W-:Y:S01]  /*36b0*/  UTCATOMSWS.AND URZ, UR8 ;  /* 0x0000000800ff79e3 */ /* 0x0009e20008000000 */
[----:B------:R-:W3:Y:S01]  /*36c0*/  REDUX UR6, R0 ;  /* 0x00000000000673c4 */ /* 0x000ee20000000000 */
[----:B-1----:R-:W-:Y:S01]  /*36d0*/  ISETP.EQ.U32.AND P0, PT, R2, UR7, PT ;  /* 0x0000000702007c0c */ /* 0x002fe2000bf02070 */
[----:B--2---:R-:W-:Y:S01]  /*36e0*/  IMAD.U32 R2, RZ, RZ, UR5 ;  /* 0x00000005ff027e24 */ /* 0x004fe2000f8e00ff */
[----:B---3--:R-:W-:-:S11]  /*36f0*/  MOV R3, UR6 ;  /* 0x0000000600037c02 */ /* 0x008fd60008000f00 */
[----:B------:R4:W-:Y:S04]  /*3700*/  @P0 ATOMS.AND RZ, [UR4+0x14], R3 ;  /* 0x00001403ffff098c */ /* 0x0009e8000a800004 */
[----:B------:R4:W-:Y:S01]  /*3710*/  @P0 ATOMS.AND RZ, [UR4+0x18], R2 ;  /* 0x00001802ffff098c */ /* 0x0009e2000a800004 */
[----:B------:R-:W-:Y:S05]  /*3720*/  BRA `(.L_x_64) ;  /* 0x0000000000147947 */ /* 0x000fea0003800000 */
.L_x_63:
[----:B------:R-:W-:Y:S02]  /*3730*/  MOV R2, 0x3750 ;  /* 0x0000375000027802 */ /* 0x000fe40000000f00 */
[----:B---3-5:R-:W-:Y:S05]  /*3740*/  CALL.REL.NOINC `($__internal_0_$__cuda_sm10x_tcgen05_guardrail_trap_col_being_dealloced_not_returned_by_alloc) ;  /* 0x0000003800147944 */ /* 0x028fea0003c00000 */
[----:B------:R-:W-:Y:S05]  /*3750*/  BRA `(.L_x_64) ;  /* 0x0000000000087947 */ /* 0x000fea0003800000 */
.L_x_62:
[----:B------:R-:W-:Y:S02]  /*3760*/  MOV R2, 0x3780 ;  /* 0x0000378000027802 */ /* 0x000fe40000000f00 */
[----:B---3-5:R-:W-:Y:S05]  /*3770*/  CALL.REL.NOINC `($__internal_2_$__cuda_sm10x_tcgen05_guardrail_trap_unallocated_columns_being_dealloced) ;  /* 0x0000003800207944 */ /* 0x028fea0003c00000 */
.L_x_64:
[----:B------:R-:W-:Y:S01]  /*3780*/  NOP ;  /* 0x0000000000007918 */ /* 0x000fe20000000000 */
[----:B----4-:R-:W-:Y:S05]  /*3790*/  EXIT ;  /* 0x000000000000794d */ /* 0x010fea0003800000 */
.L_x_46:
[----:B------:R-:W-:-:S09]  /*37a0*/  UISETP.NE.OR UP2, UPT, UR8, 0x3, !UP2 ;  /* 0x000000030800788c */ /* 0x000fd2000d745670 */
[----:B------:R-:W-:Y:S05]  /*37b0*/  BRA.U UP2, `(.L_x_65) ;  /* 0x0000000902c87547 */ /* 0x000fea000b800000 */
[----:B------:R-:W1:Y:S01]  /*37c0*/  LDCU.64 UR6, c[0x0][0x888] ;  /* 0x00011100ff0677ac */ /* 0x000e620008000a00 */
[----:B------:R-:W2:Y:S01]  /*37d0*/  LDC R0, c[0x0][0xb30] ;  /* 0x0002cc00ff007b82 */ /* 0x000ea20000000800 */
[----:B------:R-:W-:Y:S01]  /*37e0*/  IMAD.MOV.U32 R30, RZ, RZ, 0x1 ;  /* 0x00000001ff1e7424 */ /* 0x000fe200078e00ff */
[----:B------:R-:W-:Y:S01]  /*37f0*/  CS2R R28, SRZ ;  /* 0x00000000001c7805 */ /* 0x000fe2000001ff00 */
[----:B------:R-:W4:Y:S01]  /*3800*/  LDCU.64 UR4, c[0x0][0x890] ;  /* 0x00011200ff0477ac */ /* 0x000f220008000a00 */
[----:B------:R-:W-:Y:S01]  /*3810*/  IMAD.MOV.U32 R25, RZ, RZ, 0x2000 ;  /* 0x00002000ff197424 */ /* 0x000fe200078e00ff */
[----:B------:R-:W-:-:S03]  /*3820*/  UMOV UR8, 0x400 ;  /* 0x0000040000087882 */ /* 0x000fc60000000000 */
[----:B------:R-:W3:Y:S01]  /*3830*/  LDC R19, c[0x0][0x370] ;  /* 0x0000dc00ff137b82 */ /* 0x000ee20000000800 */
[----:B------:R-:W-:-:S07]  /*3840*/  UPLOP3.LUT UP1, UPT, UPT, UPT, UPT, 0x40, 0x4 ;  /* 0x000000000004789c */ /* 0x000fce0003f2e870 */
[----:B------:R-:W3:Y:S01]  /*3850*/  LDC R2, c[0x0][0xb0c] ;  /* 0x0002c300ff027b82 */ /* 0x000ee20000000800 */
[----:B-1----:R-:W-:Y:S02]  /*3860*/  UISETP.NE.U32.AND UP2, UPT, UR6, URZ, UPT ;  /* 0x000000ff0600728c */ /* 0x002fe4000bf45070 */
[----:B------:R-:W-:Y:S02]  /*3870*/  ULEA UR6, UR37, UR8, 0x18 ;  /* 0x0000000825067291 */ /* 0x000fe4000f8ec0ff */
[----:B------:R-:W-:Y:S02]  /*3880*/  UISETP.NE.AND.EX UP2, UPT, UR7, URZ, UPT, UP2 ;  /* 0x000000ff0700728c */ /* 0x000fe4000bf45320 */
[----:B------:R-:W-:Y:S01]  /*3890*/  UIADD3 UR7, UPT, UPT, UR6, 0x20, URZ ;  /* 0x0000002006077890 */ /* 0x000fe2000fffe0ff */
[----:B------:R-:W1:Y:S01]  /*38a0*/  LDC R18, c[0x0][0xb20] ;  /* 0x0002c800ff127b82 */ /* 0x000e620000000800 */
[----:B----4-:R-:W-:Y:S01]  /*38b0*/  UISETP.NE.U32.AND UP3, UPT, UR4, URZ, UPT ;  /* 0x000000ff0400728c */ /* 0x010fe2000bf65070 */
[----:B--2---:R-:W-:Y:S01]  /*38c0*/  ISETP.NE.AND P1, PT, R0, 0x1, PT ;  /* 0x000000010000780c */ /* 0x004fe20003f25270 */
[----:B------:R-:W-:-:S02]  /*38d0*/  UPRMT UR37, UR37, 0x654, UR7 ;  /* 0x0000065425257896 */ /* 0x000fc40008000007 */
[----:B------:R-:W-:-:S03]  /*38e0*/  UISETP.NE.AND.EX UP3, UPT, UR5, URZ, UPT, UP3 ;  /* 0x000000ff0500728c */ /* 0x000fc6000bf65330 */
[----:B------:R-:W2:Y:S08]  /*38f0*/  LDC.64 R32, c[0x0][0x348] ;  /* 0x0000d200ff207b82 */ /* 0x000eb00000000a00 */
[----:B------:R-:W4:Y:S08]  /*3900*/  LDC.64 R16, c[0x0][0xb10] ;  /* 0x0002c400ff107b82 */ /* 0x000f300000000a00 */
[----:B------:R-:W1:Y:S08]  /*3910*/  LDC.64 R6, c[0x0][0xb18] ;  /* 0x0002c600ff067b82 */ /* 0x000e700000000a00 */
[----:B------:R-:W1:Y:S08]  /*3920*/  LDC.64 R4, c[0x0][0xb28] ;  /* 0x0002ca00ff047b82 */ /* 0x000e700000000a00 */
[----:B---3--:R-:W1:Y:S02]  /*3930*/  LDC R24, c[0x0][0x374] ;  /* 0x0000dd00ff187b82 */ /* 0x008e640000000800 */
.L_x_73:
[C---:B------:R-:W-:Y:S02]  /*3940*/  LEA R0, R29.reuse, UR6, 0x3 ;  /* 0x000000061d007c11 */ /* 0x040fe4000f8e18ff */
[----:B------:R-:W-:Y:S02]  /*3950*/  SHF.L.U32 R3, R28, 0x1f, RZ ;  /* 0x0000001f1c037819 */ /* 0x000fe400000006ff */
[----:B------:R-:W-:Y:S02]  /*3960*/  LEA R20, R29, UR6, 0x4 ;  /* 0x000000061d147c11 */ /* 0x000fe4000f8e20ff */
[----:B---3--:R-:W3:Y:S02]  /*3970*/  SYNCS.PHASECHK.TRANS64.TRYWAIT P0, [R0+URZ+0x40], R3 ;  /* 0x00004003000075a7 */ /* 0x008ee400080011ff */
[----:B---3--:R-:W-:Y:S05]  /*3980*/  @!P0 BRA `(.L_x_66) ;  /* 0x0000003400008947 */ /* 0x008fea0003800000 */
.L_x_116:
[----:B------:R-:W-:Y:S01]  /*3990*/  ISETP.GE.AND P0, PT, R72, 0x1, PT ;  /* 0x000000014800780c */ /* 0x000fe20003f06270 */
[----:B------:R-:W1:Y:S01]  /*39a0*/  LDS.128 R20, [R20+0xd0] ;  /* 0x0000d00014147984 */ /* 0x000e620000000c00 */
[----:B------:R-:W-:Y:S01]  /*39b0*/  ISETP.NE.U32.AND P4, PT, RZ, UR4, PT ;  /* 0x00000004ff007c0c */ /* 0x000fe2000bf85070 */
[----:B---3--:R-:W-:Y:S01]  /*39c0*/  VIADD R0, R0, 0x50 ;  /* 0x0000005000007836 */ /* 0x008fe20000000000 */
[----:B------:R-:W-:Y:S02]  /*39d0*/  SHF.L.U32 R26, R30, 0x1f, RZ ;  /* 0x0000001f1e1a7819 */ /* 0x000fe400000006ff */
[----:B------:R-:W-:Y:S02]  /*39e0*/  ISETP.NE.AND.EX P4, PT, RZ, UR5, PT, P4 ;  /* 0x00000005ff007c0c */ /* 0x000fe4000bf85340 */
[----:B------:R-:W-:Y:S01]  /*39f0*/  PRMT R0, RZ, 0x654, R0 ;  /* 0x00000654ff007816 */ /* 0x000fe20000000000 */
[----:B------:R-:W-:Y:S01]  /*3a00*/  @!PT LDS RZ, [RZ] ;  /* 0x00000000fffff984 */ /* 0x000fe20000000800 */
[----:B------:R-:W-:Y:S01]  /*3a10*/  @!PT LDS RZ, [RZ] ;  /* 0x00000000fffff984 */ /* 0x000fe20000000800 */
[----:B------:R-:W-:Y:S01]  /*3a20*/  @!PT LDS RZ, [RZ] ;  /* 0x00000000fffff984 */ /* 0x000fe20000000800 */
[----:B------:R-:W-:Y:S01]  /*3a30*/  @!PT LDS RZ, [RZ] ;  /* 0x00000000fffff984 */ /* 0x000fe20000000800 */
[----:B------:R3:W-:Y:S06]  /*3a40*/  MEMBAR.ALL.CTA ;  /* 0x0000000000007992 */ /* 0x0007ec0000008000 */
[----:B---3--:R-:W3:Y:S02]  /*3a50*/  FENCE.VIEW.ASYNC.S ;  /* 0x00000000000073c6 */ /* 0x008ee40000000000 */
[----:B---3--:R3:W-:Y:S01]  /*3a60*/  SYNCS.ARRIVE.TRANS64.RED.A1T0 RZ, [R0+URZ], RZ ;  /* 0x000000ff00ff79a7 */ /* 0x0087e200081004ff */
[----:B-1----:R-:W-:Y:S11]  /*3a70*/  LOP3.LUT P3, RZ, R22, 0x1, RZ, 0xc0, !PT ;  /* 0x0000000116ff7812 */ /* 0x002ff6000786c0ff */
[----:B------:R-:W-:Y:S02]  /*3a80*/  @!UPT UIADD3 URZ, UPT, UPT, URZ, URZ, URZ ;  /* 0x000000fffffff290 */ /* 0x000fe4000fffe0ff */
[----:B------:R-:W-:Y:S02]  /*3a90*/  @P3 MOV R13, R20 ;  /* 0x00000014000d3202 */ /* 0x000fe40000000f00 */
[----:B------:R-:W-:Y:S01]  /*3aa0*/  @P3 LOP3.LUT R8, R21, 0xffff, RZ, 0xc0, !PT ;  /* 0x0000ffff15083812 */ /* 0x000fe200078ec0ff */
[----:B---3--:R-:W-:Y:S06]  /*3ab0*/  @!P0 BRA `(.L_x_67) ;  /* 0x0000000000a48947 */ /* 0x008fec0003800000 */
[----:B------:R-:W-:Y:S01]  /*3ac0*/  IMAD.HI.U32 R31, R24, R7, RZ ;  /* 0x00000007181f7227 */ /* 0x000fe200078e00ff */
[----:B------:R-:W-:Y:S02]  /*3ad0*/  ISETP.NE.AND P0, PT, R6, 0x1, PT ;  /* 0x000000010600780c */ /* 0x000fe40003f05270 */
[----:B------:R-:W-:Y:S01]  /*3ae0*/  ISETP.NE.AND P2, PT, R72, 0x1, PT ;  /* 0x000000014800780c */ /* 0x000fe20003f45270 */
[----:B----4-:R-:W-:Y:S01]  /*3af0*/  IMAD.HI.U32 R34, R19, R16, RZ ;  /* 0x0000001013227227 */ /* 0x010fe200078e00ff */
[----:B------:R-:W-:Y:S02]  /*3b00*/  SHF.R.U32.HI R31, RZ, R18, R31 ;  /* 0x00000012ff1f7219 */ /* 0x000fe4000001161f */
[----:B------:R-:W-:Y:S01]  /*3b10*/  ISETP.NE.AND P5, PT, R2, 0x1, PT ;  /* 0x000000010200780c */ /* 0x000fe20003fa5270 */
[----:B------:R-:W-:Y:S01]  /*3b20*/  IMAD.HI.U32 R36, R13, R16, RZ ;  /* 0x000000100d247227 */ /* 0x000fe200078e00ff */
[----:B------:R-:W-:Y:S02]  /*3b30*/  SHF.R.U32.HI R34, RZ, R17, R34 ;  /* 0x00000011ff227219 */ /* 0x000fe40000011622 */
[----:B------:R-:W-:Y:S01]  /*3b40*/  SEL R3, R24, R31, !P0 ;  /* 0x0000001f18037207 */ /* 0x000fe20004000000 */
[C---:B------:R-:W-:Y:S01]  /*3b50*/  IMAD.HI.U32 R31, R8.reuse, R7, RZ ;  /* 0x00000007081f7227 */ /* 0x040fe200078e00ff */
[----:B------:R-:W-:Y:S02]  /*3b60*/  SEL R11, R19, R34, !P5 ;  /* 0x00000022130b7207 */ /* 0x000fe40006800000 */
[----:B------:R-:W-:Y:S01]  /*3b70*/  SHF.R.U32.HI R36, RZ, R17, R36 ;  /* 0x00000011ff247219 */ /* 0x000fe20000011624 */
[----:B------:R-:W-:Y:S01]  /*3b80*/  IMAD.HI.U32 R38, R3, R4, RZ ;  /* 0x0000000403267227 */ /* 0x000fe200078e00ff */
[----:B------:R-:W-:Y:S03]  /*3b90*/  SHF.R.U32.HI R31, RZ, R18, R31 ;  /* 0x00000012ff1f7219 */ /* 0x000fe6000001161f */
[----:B------:R-:W-:Y:S01]  /*3ba0*/  IMAD.HI.U32 R34, R11, R4, RZ ;  /* 0x000000040b227227 */ /* 0x000fe200078e00ff */
[----:B------:R-:W-:Y:S02]  /*3bb0*/  @P2 SHF.R.U32.HI R3, RZ, R5, R38 ;  /* 0x00000005ff032219 */ /* 0x000fe40000011626 */
[----:B------:R-:W-:Y:S02]  /*3bc0*/  SEL R9, R8, R31, !P0 ;  /* 0x0000001f08097207 */ /* 0x000fe40004000000 */
[----:B------:R-:W-:Y:S01]  /*3bd0*/  @P2 SHF.R.U32.HI R11, RZ, R5, R34 ;  /* 0x00000005ff0b2219 */ /* 0x000fe20000011622 */
[C---:B------:R-:W-:Y:S01]  /*3be0*/  IMAD R10, R72.reuse, R3, RZ ;  /* 0x00000003480a7224 */ /* 0x040fe200078e02ff */
[----:B------:R-:W-:Y:S01]  /*3bf0*/  SEL R3, R13, R36, !P5 ;  /* 0x000000240d037207 */ /* 0x000fe20006800000 */
[C---:B------:R-:W-:Y:S03]  /*3c00*/  IMAD.HI.U32 R14, R9.reuse, R4, RZ ;  /* 0x00000004090e7227 */ /* 0x040fe600078e00ff */
[----:B------:R-:W-:Y:S01]  /*3c10*/  ISETP.GE.AND P0, PT, R9, R10, PT ;  /* 0x0000000a0900720c */ /* 0x000fe20003f06270 */
[C---:B------:R-:W-:Y:S01]  /*3c20*/  IMAD R12, R72.reuse, R11, RZ ;  /* 0x0000000b480c7224 */ /* 0x040fe200078e02ff */
[-C--:B------:R-:W-:Y:S04]  /*3c30*/  SHF.R.U32.HI R14, RZ, R5.reuse, R14 ;  /* 0x00000005ff0e7219 */ /* 0x080fe8000001160e */
[----:B------:R-:W-:Y:S02]  /*3c40*/  ISETP.GE.OR P0, PT, R3, R12, P0 ;  /* 0x0000000c0300720c */ /* 0x000fe40000706670 */
[----:B------:R-:W-:Y:S05]  /*3c50*/  SEL R15, R9, R14, !P2 ;  /* 0x0000000e090f7207 */ /* 0x000fea0005000000 */
[----:B------:R-:W-:Y:S04]  /*3c60*/  IMAD.MOV R14, RZ, RZ, -R15 ;  /* 0x000000ffff0e7224 */ /* 0x000fe800078e0a0f */
[----:B------:R-:W-:Y:S02]  /*3c70*/  IMAD R14, R72, R14, R9 ;  /* 0x0000000e480e7224 */ /* 0x000fe400078e0209 */
[C---:B------:R-:W-:Y:S05]  /*3c80*/  @!P0 IMAD.HI.U32 R10, R3.reuse, R4, RZ ;  /* 0x00000004030a8227 */ /* 0x040fea00078e00ff */
[----:B------:R-:W-:Y:S04]  /*3c90*/  @!P0 SHF.R.U32.HI R10, RZ, R5, R10 ;  /* 0x00000005ff0a8219 */ /* 0x000fe8000001160a */
[----:B------:R-:W-:Y:S01]  /*3ca0*/  @!P0 SEL R0, R3, R10, !P2 ;  /* 0x0000000a03008207 */ /* 0x000fe20005000000 */
[----:B------:R-:W-:Y:S03]  /*3cb0*/  IMAD.MOV R10, RZ, RZ, -R3 ;  /* 0x000000ffff0a7224 */ /* 0x000fe600078e0a03 */
[----:B------:R-:W-:Y:S01]  /*3cc0*/  @!P0 IADD3 R15, PT, PT, R15, -R0, RZ ;  /* 0x800000000f0f8210 */ /* 0x000fe20007ffe0ff */
[----:B------:R-:W-:Y:S01]  /*3cd0*/  @!P0 IMAD R0, R11, R14, R0 ;  /* 0x0000000e0b008224 */ /* 0x000fe200078e0200 */
[----:B------:R-:W-:Y:S01]  /*3ce0*/  IADD3 R11, PT, PT, -R9, RZ, RZ ;  /* 0x000000ff090b7210 */ /* 0x000fe20007ffe1ff */
[----:B------:R-:W-:Y:S02]  /*3cf0*/  IMAD R13, R2, R10, R13 ;  /* 0x0000000a020d7224 */ /* 0x000fe400078e020d */
[----:B------:R-:W-:Y:S02]  /*3d00*/  @!P0 IMAD R9, R15, R72, R3 ;  /* 0x000000480f098224 */ /* 0x000fe400078e0203 */
[----:B------:R-:W-:Y:S02]  /*3d10*/  @!P0 IMAD.MOV.U32 R3, RZ, RZ, R0 ;  /* 0x000000ffff038224 */ /* 0x000fe400078e0000 */
[----:B------:R-:W-:Y:S02]  /*3d20*/  IMAD R8, R6, R11, R8 ;  /* 0x0000000b06087224 */ /* 0x000fe400078e0208 */
[----:B------:R-:W-:Y:S02]  /*3d30*/  IMAD R13, R3, R2, R13 ;  /* 0x00000002030d7224 */ /* 0x000fe400078e020d */
[----:B------:R-:W-:Y:S02]  /*3d40*/  IMAD R8, R9, R6, R8 ;  /* 0x0000000609087224 */ /* 0x000fe400078e0208 */
.L_x_67:
[----:B------:R-:W-:Y:S05]  /*3d50*/  BRA.U UP1, `(.L_x_68) ;  /* 0x0000000101107547 */ /* 0x000fea000b800000 */
[----:B------:R-:W-:Y:S04]  /*3d60*/  MOV R0, UR13 ;  /* 0x0000000d00007c02 */ /* 0x000fe80008000f00 */
[----:B------:R-:W-:Y:S04]  /*3d70*/  SHF.L.U32 R3, R0, 0x1f, RZ ;  /* 0x0000001f00037819 */ /* 0x000fe800000006ff */
[----:B------:R-:W1:Y:S02]  /*3d80*/  SYNCS.PHASECHK.TRANS64.TRYWAIT P0, [UR6+0x38], R3 ;  /* 0x00003803ff0075a7 */ /* 0x000e640008001106 */
[----:B-1----:R-:W-:Y:S05]  /*3d90*/  @!P0 BRA `(.L_x_69) ;  /* 0x0000003000108947 */ /* 0x002fea0003800000 */
.L_x_68:
[----:B------:R-:W-:Y:S05]  /*3da0*/  BRA.U !UP3, `(.L_x_70) ;  /* 0x000000010b347547 */ /* 0x000fea000b800000 */
[----:B------:R-:W-:Y:S01]  /*3db0*/  UPLOP3.LUT UP0, UPT, UPT, UPT, UP2, 0x80, 0x8 ;  /* 0x000000000008789c */ /* 0x000fe20003f0f020 */
[----:B-1----:R-:W-:Y:S02]  /*3dc0*/  HFMA2 R0, -RZ, RZ, 0, 5.9604644775390625e-08 ;  /* 0x00000001ff007431 */ /* 0x002fe400000001ff */
[----:B------:R-:W-:Y:S03]  /*3dd0*/  IMAD.MOV.U32 R164, RZ, RZ, 0x1 ;  /* 0x00000001ffa47424 */ /* 0x000fe600078e00ff */
[----:B------:R-:W-:Y:S05]  /*3de0*/  PLOP3.LUT P0, PT, PT, PT, UP0, 0x80, 0x8 ;  /* 0x000000000008781c */ /* 0x000fea0003f0f008 */
[----:B------:R-:W1:Y:S01]  /*3df0*/  @UP0 LDCU.64 UR8, c[0x0][0x888] ;  /* 0x00011100ff0807ac */ /* 0x000e620008000a00 */
[----:B------:R-:W-:Y:S07]  /*3e00*/  @UP0 UIMAD UR7, UR36, UR4, URZ ;  /* 0x00000004240702a4 */ /* 0x000fee000f8e02ff */
[----:B------:R-:W-:Y:S01]  /*3e10*/  @!P0 PRMT R164, R0, 0x7610, R164 ;  /* 0x0000761000a48816 */ /* 0x000fe200000000a4 */
[----:B-1----:R-:W-:Y:S03]  /*3e20*/  @UP0 UIMAD.WIDE UR8, UR7, 0x4, UR8 ;  /* 0x00000004070808a5 */ /* 0x002fe6000f8e0208 */
[----:B------:R-:W1:Y:S03]  /*3e30*/  @!UP0 LDCU UR7, c[0x0][0x880] ;  /* 0x00011000ff0787ac */ /* 0x000e660008000800 */
[----:B------:R-:W-:Y:S01]  /*3e40*/  IMAD.U32 R10, RZ, RZ, UR8 ;  /* 0x00000008ff0a7e24 */ /* 0x000fe2000f8e00ff */
[----:B------:R-:W-:Y:S05]  /*3e50*/  MOV R11, UR9 ;  /* 0x00000009000b7c02 */ /* 0x000fea0008000f00 */
[----:B-----5:R3:W5:Y:S02]  /*3e60*/  @P0 LDG.E R81, desc[UR40][R10.64] ;  /* 0x000000280a510981 */ /* 0x020764000c1e1900 */
[----:B-1-3--:R-:W-:Y:S07]  /*3e70*/  @!P0 IMAD.U32 R81, RZ, RZ, UR7 ;  /* 0x00000007ff518e24 */ /* 0x00afee000f8e00ff */
.L_x_70:
[----:B-----5:R-:W-:Y:S01]  /*3e80*/  @!P4 FSETP.EQ.AND P5, PT, R81, RZ, PT ;  /* 0x000000ff5100c20b */ /* 0x020fe20003fa2000 */
[----:B------:R-:W-:Y:S01]  /*3e90*/  @!UPT UIADD3 URZ, UPT, UPT, URZ, URZ, URZ ;  /* 0x000000fffffff290 */ /* 0x000fe2000fffe0ff */
[----:B------:R-:W-:Y:S11]  /*3ea0*/  @!P4 BRA `(.L_x_71) ;  /* 0x000000000014c947 */ /* 0x000ff60003800000 */
[----:B------:R-:W-:Y:S02]  /*3eb0*/  LOP3.LUT P0, RZ, R164, 0xff, RZ, 0xc0, !PT ;  /* 0x000000ffa4ff7812 */ /* 0x000fe4000780c0ff */
[----:B------:R-:W-:Y:S04]  /*3ec0*/  PLOP3.LUT P5, PT, PT, PT, UP0, 0x80, 0x8 ;  /* 0x000000000008781c */ /* 0x000fe80003faf008 */
[----:B------:R-:W-:Y:S07]  /*3ed0*/  PLOP3.LUT P5, PT, P5, PT, PT, 0x8, 0x80 ;  /* 0x000000000080781c */ /* 0x000fee0002fae170 */
[----:B------:R-:W-:Y:S11]  /*3ee0*/  @P0 FSETP.EQ.AND P5, PT, R81, RZ, PT ;  /* 0x000000ff5100020b */ /* 0x000ff60003fa2000 */
[----:B------:R-:W-:Y:S02]  /*3ef0*/  @!UPT UIADD3 URZ, UPT, UPT, URZ, URZ, URZ ;  /* 0x000000fffffff290 */ /* 0x000fe4000fffe0ff */
.L_x_71:
[----:B------:R-:W3:Y:S01]  /*3f00*/  SYNCS.PHASECHK.TRANS64.TRYWAIT P4, [UR6+0x28], R26 ;  /* 0x0000281aff0075a7 */ /* 0x000ee20008081106 */
[----:B------:R-:W-:Y:S01]  /*3f10*/  @P3 SHF.R.U32.HI R27, RZ, 0x10, R21 ;  /* 0x00000010ff1b3819 */ /* 0x000fe20000011615 */
[----:B------:R-:W-:Y:S01]  /*3f20*/  VIADD R29, R29, 0x1 ;  /* 0x000000011d1d7836 */ /* 0x000fe20000000000 */
[----:B------:R-:W5:Y:S08]  /*3f30*/  LDC.64 R14, c[0x0][0xb10] ;  /* 0x0002c400ff0e7b82 */ /* 0x000f700000000a00 */
[----:B------:R-:W2:Y:S08]  /*3f40*/  LDC.64 R10, c[0x0][0xb18] ;  /* 0x0002c600ff0a7b82 */ /* 0x000eb00000000a00 */
[----:B-1----:R-:W1:Y:S08]  /*3f50*/  @!P1 LDC R0, c[0x0][0xb20] ;  /* 0x0002c800ff009b82 */ /* 0x002e700000000800 */
[----:B------:R-:W4:Y:S01]  /*3f60*/  @!P1 LDC R3, c[0x0][0xb0c] ;  /* 0x0002c300ff039b82 */ /* 0x000f220000000800 */
[----:B-----5:R-:W-:Y:S05]  /*3f70*/  @!P1 IMAD.HI.U32 R14, R13, R14, RZ ;  /* 0x0000000e0d0e9227 */ /* 0x020fea00078e00ff */
[----:B------:R-:W-:Y:S01]  /*3f80*/  @!P1 SHF.R.U32.HI R14, RZ, R15, R14 ;  /* 0x0000000fff0e9219 */ /* 0x000fe2000001160e */
[----:B--2---:R-:W-:Y:S01]  /*3f90*/  @!P1 IMAD.HI.U32 R11, R8, R11, RZ ;  /* 0x0000000b080b9227 */ /* 0x004fe200078e00ff */
[----:B------:R-:W-:Y:S04]  /*3fa0*/  @!P1 ISETP.NE.AND P0, PT, R10, 0x1, PT ;  /* 0x000000010a00980c */ /* 0x000fe80003f05270 */
[----:B-1----:R-:W-:Y:S02]  /*3fb0*/  @!P1 SHF.R.U32.HI R9, RZ, R0, R11 ;  /* 0x00000000ff099219 */ /* 0x002fe4000001160b */
[----:B----4-:R-:W-:Y:S02]  /*3fc0*/  @!P1 ISETP.NE.AND P2, PT, R3, 0x1, PT ;  /* 0x000000010300980c */ /* 0x010fe40003f45270 */
[----:B------:R-:W-:Y:S02]  /*3fd0*/  @!P1 SEL R9, R8, R9, !P0 ;  /* 0x0000000908099207 */ /* 0x000fe40004000000 */
[----:B------:R-:W-:Y:S02]  /*3fe0*/  ELECT P0, URZ, PT ;  /* 0x0000000000ff782f */ /* 0x000fe40003800000 */
[----:B------:R-:W-:Y:S05]  /*3ff0*/  @!P1 SEL R14, R13, R14, !P2 ;  /* 0x0000000e0d0e9207 */ /* 0x000fea0005000000 */
[----:B------:R-:W-:Y:S02]  /*4000*/  @!P1 IMAD.IADD R0, R9, 0x1, -R14 ;  /* 0x0000000109009824 */ /* 0x000fe400078e0a0e */
[----:B------:R-:W-:Y:S02]  /*4010*/  @!P1 IMAD.IADD R9, R14, 0x1, -R9 ;  /* 0x000000010e099824 */ /* 0x000fe400078e0a09 */
[----:B------:R-:W-:Y:S02]  /*4020*/  @!P1 IMAD R13, R0, R3, R13 ;  /* 0x00000003000d9224 */ /* 0x000fe400078e020d */
[----:B------:R-:W-:Y:S01]  /*4030*/  @!P1 IMAD R8, R9, R10, R8 ;  /* 0x0000000a09089224 */ /* 0x000fe200078e0208 */
[----:B---3--:R-:W-:Y:S06]  /*4040*/  @!P4 BRA `(.L_x_72) ;  /* 0x0000002c007cc947 */ /* 0x008fec0003800000 */
.L_x_119:
[----:B------:R-:W-:Y:S01]  /*4050*/  PLOP3.LUT P5, PT, P5, P0, PT, 0xf2, 0x2f ;  /* 0x00000000002f781c */ /* 0x000fe20002fa1e72 */
[----:B------:R-:W-:Y:S01]  /*4060*/  UMOV UR14, 0x0 ;  /* 0x00000000000e7882 */ /* 0x000fe20000000000 */
[----:B------:R-:W-:Y:S01]  /*4070*/  LOP3.LUT R30, R30, 0x1, RZ, 0x3c, !PT ;  /* 0x000000011e1e7812 */ /* 0x000fe200078e3cff */
[----:B------:R-:W-:Y:S01]  /*4080*/  UMOV UR15, 0x10000000 ;  /* 0x10000000000f7882 */ /* 0x000fe20000000000 */
[----:B------:R-:W-:Y:S01]  /*4090*/  UMOV UR12, UR36 ;  /* 0x00000024000c7c82 */ /* 0x000fe20008000000 */
[----:B------:R-:W-:Y:S08]  /*40a0*/  @P3 R2UR UR36, R27 ;  /* 0x000000001b2432ca */ /* 0x000ff000000e0000 */
[----:B-1----:R-:W-:Y:S01]  /*40b0*/  @!P5 IADD3 R3, P0, PT, R32, 0x580, RZ ;  /* 0x000005802003d810 */ /* 0x002fe20007f1e0ff */
[----:B------:R-:W-:Y:S01]  /*40c0*/  @!P5 IMAD.SHL.U32 R155, R155, 0x40, RZ ;  /* 0x000000409b9bd824 */ /* 0x000fe200078e00ff */
[----:B------:R-:W-:Y:S01]  /*40d0*/  VOTEU.ALL UP1, P5 ;  /* 0x0000000000ff7886 */ /* 0x000fe20002820000 */
[----:B------:R-:W-:Y:S01]  /*40e0*/  @!P5 IMAD.SHL.U32 R165, R165, 0x80, RZ ;  /* 0x00000080a5a5d824 */ /* 0x000fe200078e00ff */
[----:B------:R-:W-:Y:S01]  /*40f0*/  @!P5 R2UR UR8, R3 ;  /* 0x000000000308d2ca */ /* 0x000fe200000e0000 */
[----:B------:R-:W-:Y:S01]  /*4100*/  @!P5 IMAD.X R0, RZ, RZ, R33, P0 ;  /* 0x000000ffff00d224 */ /* 0x000fe200000e0621 */
[----:B------:R-:W-:Y:S01]  /*4110*/  @!P5 R2UR UR10, R155 ;  /* 0x000000009b0ad2ca */ /* 0x000fe200000e0000 */
[----:B------:R-:W-:Y:S01]  /*4120*/  @!UP1 UIADD3 UR9, UPT, UPT, UR6, 0x20, URZ ;  /* 0x0000002006099890 */ /* 0x000fe2000fffe0ff */
[----:B------:R-:W-:Y:S01]  /*4130*/  @!P5 R2UR UR11, R165 ;  /* 0x00000000a50bd2ca */ /* 0x000fe200000e0000 */
[----:B------:R-:W-:Y:S01]  /*4140*/  IMAD.IADD R155, R8, 0x1, R143 ;  /* 0x00000001089b7824 */ /* 0x000fe200078e028f */
[----:B------:R-:W-:Y:S01]  /*4150*/  @!P5 R2UR UR7, R0 ;  /* 0x000000000007d2ca */ /* 0x000fe200000e0000 */
[----:B------:R-:W-:Y:S01]  /*4160*/  IMAD.IADD R165, R13, 0x1, R154 ;  /* 0x000000010da57824 */ /* 0x000fe200078e029a */
[C---:B------:R-:W-:Y:S04]  /*4170*/  ISETP.NE.AND P0, PT, R29.reuse, 0x2, PT ;  /* 0x000000021d00780c */ /* 0x040fe80003f05270 */
[----:B------:R-:W-:Y:S01]  /*4180*/  SEL R3, RZ, 0x1, P0 ;  /* 0x00000001ff037807 */ /* 0x000fe20000000000 */
[----:B------:R-:W-:Y:S01]  /*4190*/  IMAD.U32 R10, RZ, RZ, UR8 ;  /* 0x00000008ff0a7e24 */ /* 0x000fe2000f8e00ff */
[----:B------:R-:W-:Y:S01]  /*41a0*/  @!UP1 UIADD3 UR8, UPT, UPT, UR6, 0x200, URZ ;  /* 0x0000020006089890 */ /* 0x000fe2000fffe0ff */
[----:B------:R-:W-:Y:S01]  /*41b0*/  SEL R29, R29, RZ, P0 ;  /* 0x000000ff1d1d7207 */ /* 0x000fe20000000000 */
[----:B------:R-:W-:Y:S01]  /*41c0*/  VOTEU.ALL UP1, P5 ;  /* 0x0000000000ff7886 */ /* 0x000fe20002820000 */
[----:B------:R-:W-:Y:S02]  /*41d0*/  LOP3.LUT R28, R28, R3, RZ, 0x3c, !PT ;  /* 0x000000031c1c7212 */ /* 0x000fe400078e3cff */
[----:B------:R-:W-:Y:S01]  /*41e0*/  IMAD.U32 R11, RZ, RZ, UR7 ;  /* 0x00000007ff0b7e24 */ /* 0x000fe2000f8e00ff */
[----:B------:R-:W-:Y:S04]  /*41f0*/  @!P5 R2UR UR16, R10 ;  /* 0x000000000a10d2ca */ /* 0x000fe800000e0000 */
[----:B------:R-:W-:Y:S11]  /*4200*/  @!P5 R2UR UR17, R11 ;  /* 0x000000000b11d2ca */ /* 0x000ff600000e0000 */
[----:B------:R-:W-:Y:S02]  /*4210*/  @!UPT UIADD3 URZ, UPT, UPT, URZ, URZ, URZ ;  /* 0x000000fffffff290 */ /* 0x000fe4000fffe0ff */
[----:B------:R3:W-:Y:S01]  /*4220*/  @!UP1 UTMALDG.3D [UR8], [UR16], desc[UR14] ;  /* 0x00000e08100095b4 */ /* 0x0007e20008011000 */
[----:B------:R3:W-:Y:S01]  /*4230*/  @!P5 SYNCS.ARRIVE.TRANS64.RED.A0TR RZ, [UR6+0x20], R25 ;  /* 0x00002019ffffd9a7 */ /* 0x0007e20008300406 */
[----:B------:R-:W-:Y:S01]  /*4240*/  UPLOP3.LUT UP1, UPT, UPT, UPT, UPT, 0x80, 0x8 ;  /* 0x000000000008789c */ /* 0x000fe20003f2f070 */
[----:B------:R-:W-:Y:S01]  /*4250*/  SYNCS.ARRIVE.TRANS64.RED.A1T0 RZ, [UR37], RZ ;  /* 0x000000ffffff79a7 */ /* 0x000fe20008100425 */
[----:B------:R-:W-:Y:S09]  /*4260*/  @P3 BRA `(.L_x_73) ;  /* 0xfffffff400b43947 */ /* 0x000ff2000383ffff */
[----:B------:R-:W-:Y:S07]  /*4270*/  MOV R0, UR6 ;  /* 0x0000000600007c02 */ /* 0x000fee0008000f00 */
.L_x_74:
[----:B-1----:R-:W-:-:S04]  /*4280*/  SHF.L.U32 R3, R30, 0x1f, RZ ;  /* 0x0000001f1e037819 */ /* 0x002fc800000006ff */
[----:B------:R1:W2:Y:S03]  /*4290*/  SYNCS.PHASECHK.TRANS64.TRYWAIT P0, [R0+URZ+0x28], R3 ;  /* 0x00002803000075a7 */ /* 0x0002a600080011ff */
[----:B--2---:R-:W-:Y:S05]  /*42a0*/  @!P0 NANOSLEEP.SYNCS 0x989680 ;  /* 0x009896800000895d */ /* 0x004fea0003900000 */
[----:B------:R-:W2:Y:S02]  /*42b0*/  @!P0 SYNCS.PHASECHK.TRANS64 P0, [R0+URZ+0x28], R3 ;  /* 0x00002803000085a7 */ /* 0x000ea400080010ff */
[----:B--23--:R-:W-:Y:S05]  /*42c0*/  @P0 EXIT ;  /* 0x000000000000094d */ /* 0x00cfea0003800000 */
[----:B------:R-:W-:Y:S05]  /*42d0*/  BRA `(.L_x_74) ;  /* 0xfffffffc00e87947 */ /* 0x000fea000383ffff */
.L_x_65:
[----:B------:R-:W-:-:S06]  /*42e0*/  UISETP.GE.AND UP1, UPT, UR8, 0x4, UPT ;  /* 0x000000040800788c */ /* 0x000fcc000bf26270 */
[----:B------:R-:W-:-:S13]  /*42f0*/  PLOP3.LUT P0, PT, PT, PT, UP1, 0x80, 0x8 ;  /* 0x000000000008781c */ /* 0x000fda0003f0f018 */
[----:B------:R-:W-:Y:S05]  /*4300*/  @!P0 EXIT ;  /* 0x000000000000894d */ /* 0x000fea0003800000 */
[----:B------:R-:W-:Y:S01]  /*4310*/  BAR.SYNC.DEFER_BLOCKING 0x6, 0xa0 ;  /* 0x0182800000007b1d */ /* 0x000fe20000010000 */
[C---:B------:R-:W-:Y:S02]  /*4320*/  IMAD.SHL.U32 R3, R166.reuse, 0x40, RZ ;  /* 0x00000040a6037824 */ /* 0x040fe400078e00ff */
[----:B------:R-:W-:Y:S02]  /*4330*/  HFMA2 R76, -RZ, RZ, 0, 0 ;  /* 0x00000000ff4c7431 */ /* 0x000fe400000001ff */
[C---:B------:R-:W-:Y:S01]  /*4340*/  IMAD.SHL.U32 R168, R166.reuse, 0x8, RZ ;  /* 0x00000008a6a87824 */ /* 0x040fe200078e00ff */
[----:B------:R-:W-:Y:S01]  /*4350*/  CS2R R174, SRZ ;  /* 0x0000000000ae7805 */ /* 0x000fe2000001ff00 */
[----:B------:R-:W-:Y:S01]  /*4360*/  IMAD.U32 R79, R166, 0x10000, RZ ;  /* 0x00010000a64f7824 */ /* 0x000fe200078e00ff */
[----:B------:R-:W-:Y:S01]  /*4370*/  UMOV UR43, 0x400 ;  /* 0x00000400002b7882 */ /* 0x000fe20000000000 */
[----:B------:R-:W-:Y:S01]  /*4380*/  LOP3.LUT R5, R3, 0x180, RZ, 0xc0, !PT ;  /* 0x0000018003057812 */ /* 0x000fe200078ec0ff */
[----:B------:R-:W-:Y:S01]  /*4390*/  ULEA UR43, UR37, UR43, 0x18 ;  /* 0x0000002b252b7291 */ /* 0x000fe2000f8ec0ff */
[----:B------:R-:W1:Y:S01]  /*43a0*/  LDC R167, c[0x0][0x370] ;  /* 0x0000dc00ffa77b82 */ /* 0x000e620000000800 */
[----:B------:R-:W-:Y:S01]  /*43b0*/  LOP3.LUT R79, R79, 0x600000, RZ, 0xc0, !PT ;  /* 0x006000004f4f7812 */ /* 0x000fe200078ec0ff */
[----:B------:R-:W-:Y:S01]  /*43c0*/  IMAD.MOV.U32 R181, RZ, RZ, RZ ;  /* 0x000000ffffb57224 */ /* 0x000fe200078e00ff */
[----:B------:R-:W-:Y:S01]  /*43d0*/  LOP3.LUT R168, R5, 0x30, R168, 0xf8, !PT ;  /* 0x0000003005a87812 */ /* 0x000fe200078ef8a8 */
[----:B------:R-:W-:Y:S01]  /*43e0*/  UIADD3 UR4, UPT, UPT, UR43, 0x2200, URZ ;  /* 0x000022002b047890 */ /* 0x000fe2000fffe0ff */
[----:B------:R-:W-:Y:S01]  /*43f0*/  IMAD.MOV.U32 R173, RZ, RZ, RZ ;  /* 0x000000ffffad7224 */ /* 0x000fe200078e00ff */
[----:B------:R-:W2:Y:S01]  /*4400*/  LDCU.64 UR46, c[0x0][0x348] ;  /* 0x00006900ff2e77ac */ /* 0x000ea20008000a00 */
[----:B------:R-:W-:Y:S01]  /*4410*/  LOP3.LUT R168, R168, 0x1e40, R3, 0xf8, !PT ;  /* 0x00001e40a8a87812 */ /* 0x000fe200078ef803 */
[----:B------:R-:W4:Y:S01]  /*4420*/  LDC R74, c[0x0][0xb0c] ;  /* 0x0002c300ff4a7b82 */ /* 0x000f220000000800 */
[----:B------:R-:W-:Y:S01]  /*4430*/  IMAD.SHL.U32 R3, R166, 0x10, RZ ;  /* 0x00000010a6037824 */ /* 0x000fe200078e00ff */
[----:B------:R-:W-:Y:S01]  /*4440*/  MOV R179, UR4 ;  /* 0x0000000400b37c02 */ /* 0x000fe20008000f00 */
[----:B------:R-:W1:Y:S03]  /*4450*/  LDCU.64 UR38, c[0x0][0x888] ;  /* 0x00011100ff2677ac */ /* 0x000e660008000a00 */
[C---:B------:R-:W-:Y:S01]  /*4460*/  LOP3.LUT R5, R3.reuse, 0x20, RZ, 0xc0, !PT ;  /* 0x0000002003057812 */ /* 0x040fe200078ec0ff */
[----:B------:R-:W3:Y:S01]  /*4470*/  LDS R0, [UR43+0xf0] ;  /* 0x0000f02bff007984 */ /* 0x000ee20008000800 */
[----:B------:R-:W1:Y:S01]  /*4480*/  LDC R170, c[0x0][0xb20] ;  /* 0x0002c800ffaa7b82 */ /* 0x000e620000000800 */
[----:B------:R-:W-:Y:S01]  /*4490*/  LOP3.LUT R3, R3, 0x40, RZ, 0xc0, !PT ;  /* 0x0000004003037812 */ /* 0x000fe200078ec0ff */
[----:B------:R-:W-:-:S06]  /*44a0*/  UIADD3 UR42, UPT, UPT, UR43, 0x200, URZ ;  /* 0x000002002b2a7890 */ /* 0x000fcc000fffe0ff */
[----:B------:R-:W1:Y:S08]  /*44b0*/  LDC R73, c[0x0][0xb30] ;  /* 0x0002cc00ff497b82 */ /* 0x000e700000000800 */
[----:B------:R-:W1:Y:S08]  /*44c0*/  LDC.64 R152, c[0x0][0xb10] ;  /* 0x0002c400ff987b82 */ /* 0x000e700000000a00 */
[----:B------:R-:W1:Y:S08]  /*44d0*/  LDC.64 R70, c[0x0][0xb18] ;  /* 0x0002c600ff467b82 */ /* 0x000e700000000a00 */
[----:B------:R-:W1:Y:S01]  /*44e0*/  LDC.64 R148, c[0x0][0x888] ;  /* 0x00022200ff947b82 */ /* 0x000e620000000a00 */
[----:B---3--:R-:W-:-:S07]  /*44f0*/  IMAD.IADD R79, R0, 0x1, R79 ;  /* 0x00000001004f7824 */ /* 0x008fce00078e024f */
[----:B------:R-:W3:Y:S01]  /*4500*/  LDC.64 R68, c[0x0][0xb28] ;  /* 0x0002ca00ff447b82 */ /* 0x000ee20000000a00 */
[----:B------:R-:W-:-:S05]  /*4510*/  VIADD R0, R168, UR43 ;  /* 0x0000002ba8007c36 */ /* 0x000fca0008000000 */
[--C-:B------:R-:W-:Y:S02]  /*4520*/  IADD3 R178, PT, PT, -R5, 0x200, R0.reuse ;  /* 0x0000020005b27810 */ /* 0x100fe40007ffe100 */
[----:B------:R-:W1:Y:S01]  /*4530*/  LDC.64 R150, c[0x0][0x890] ;  /* 0x00022400ff967b82 */ /* 0x000e620000000a00 */
[----:B------:R-:W-:Y:S02]  /*4540*/  IADD3 R177, PT, PT, -R3, 0x200, R0 ;  /* 0x0000020003b17810 */ /* 0x000fe40007ffe100 */
[----:B------:R-:W-:-:S05]  /*4550*/  IMAD.IADD R176, R178, 0x1, -R3 ;  /* 0x00000001b2b07824 */ /* 0x000fca00078e0a03 */
[----:B------:R-:W1:Y:S08]  /*4560*/  LDC.64 R146, c[0x0][0x8b0] ;  /* 0x00022c00ff927b82 */ /* 0x000e700000000a00 */
[----:B------:R-:W1:Y:S08]  /*4570*/  LDC.64 R144, c[0x0][0x8a8] ;  /* 0x00022a00ff907b82 */ /* 0x000e700000000a00 */
[----:B--2-4-:R-:W1:Y:S02]  /*4580*/  LDC R172, c[0x0][0x374] ;  /* 0x0000dd00ffac7b82 */ /* 0x014e640000000800 */
.L_x_92:
[C---:B------:R-:W-:Y:S02]  /*4590*/  LEA R0, R181.reuse, UR43, 0x3 ;  /* 0x0000002bb5007c11 */ /* 0x040fe4000f8e18ff */
[----:B------:R-:W-:Y:S02]  /*45a0*/  SHF.L.U32 R3, R174, 0x1f, RZ ;  /* 0x0000001fae037819 */ /* 0x000fe400000006ff */
[----:B------:R-:W-:Y:S02]  /*45b0*/  LEA R16, R181, UR43, 0x4 ;  /* 0x0000002bb5107c11 */ /* 0x000fe4000f8e20ff */
[----:B--2---:R-:W2:Y:S02]  /*45c0*/  SYNCS.PHASECHK.TRANS64.TRYWAIT P0, [R0+URZ+0x40], R3 ;  /* 0x00004003000075a7 */ /* 0x004ea400080011ff */
[----:B-12---:R-:W-:Y:S05]  /*45d0*/  @!P0 BRA `(.L_x_75) ;  /* 0x0000002800308947 */ /* 0x006fea0003800000 */
.L_x_120:
[----:B------:R-:W4:Y:S01]  /*45e0*/  LDC.64 R12, c[0x0][0xb10] ;  /* 0x0002c400ff0c7b82 */ /* 0x000f220000000a00 */
[----:B------:R-:W3:Y:S01]  /*45f0*/  LDS.128 R16, [R16+0xd0] ;  /* 0x0000d00010107984 */ /* 0x000ee20000000c00 */
[----:B-1----:R-:W-:Y:S01]  /*4600*/  ISETP.NE.AND P1, PT, R73, 0x1, PT ;  /* 0x000000014900780c */ /* 0x002fe20003f25270 */
[----:B--2---:R-:W-:Y:S01]  /*4610*/  VIADD R0, R0, 0x50 ;  /* 0x0000005000007836 */ /* 0x004fe20000000000 */
[----:B------:R-:W-:Y:S04]  /*4620*/  ISETP.GE.AND P0, PT, R72, 0x1, PT ;  /* 0x000000014800780c */ /* 0x000fe80003f06270 */
[----:B------:R-:W1:Y:S01]  /*4630*/  LDC.64 R10, c[0x0][0xb18] ;  /* 0x0002c600ff0a7b82 */ /* 0x000e620000000a00 */
[----:B------:R-:W-:Y:S01]  /*4640*/  PRMT R0, RZ, 0x654, R0 ;  /* 0x00000654ff007816 */ /* 0x000fe20000000000 */
[----:B------:R-:W-:Y:S01]  /*4650*/  @!PT LDS RZ, [RZ] ;  /* 0x00000000fffff984 */ /* 0x000fe20000000800 */
[----:B------:R-:W-:Y:S01]  /*4660*/  @!PT LDS RZ, [RZ] ;  /* 0x00000000fffff984 */ /* 0x000fe20000000800 */
[----:B------:R-:W-:Y:S01]  /*4670*/  @!PT LDS RZ, [RZ] ;  /* 0x00000000fffff984 */ /* 0x000fe20000000800 */
[----:B------:R-:W-:Y:S01]  /*4680*/  @!PT LDS RZ, [RZ] ;  /* 0x00000000fffff984 */ /* 0x000fe20000000800 */
[----:B------:R2:W-:Y:S06]  /*4690*/  MEMBAR.ALL.CTA ;  /* 0x0000000000007992 */ /* 0x0005ec0000008000 */
[----:B--2---:R-:W2:Y:S01]  /*46a0*/  FENCE.VIEW.ASYNC.S ;  /* 0x00000000000073c6 */ /* 0x004ea20000000000 */
[----:B------:R-:W1:Y:S08]  /*46b0*/  @!P1 LDC R14, c[0x0][0xb20] ;  /* 0x0002c800ff0e9b82 */ /* 0x000e700000000800 */
[----:B------:R-:W1:Y:S01]  /*46c0*/  @!P1 LDC R9, c[0x0][0xb0c] ;  /* 0x0002c300ff099b82 */ /* 0x000e620000000800 */
[----:B--2---:R2:W-:Y:S01]  /*46d0*/  SYNCS.ARRIVE.TRANS64.RED.A1T0 RZ, [R0+URZ], RZ ;  /* 0x000000ff00ff79a7 */ /* 0x0045e200081004ff */
[----:B---3--:R-:W-:Y:S04]  /*46e0*/  LOP3.LUT P4, RZ, R18, 0x1, RZ, 0xc0, !PT ;  /* 0x0000000112ff7812 */ /* 0x008fe8000788c0ff */
[----:B------:R-:W-:Y:S09]  /*46f0*/  P2R R180, PR, RZ, 0x10 ;  /* 0x00000010ffb47803 */ /* 0x000ff20000000000 */
[----:B------:R-:W-:Y:S02]  /*4700*/  @P4 MOV R77, R16 ;  /* 0x00000010004d4202 */ /* 0x000fe40000000f00 */
[----:B------:R-:W-:Y:S01]  /*4710*/  @P4 LOP3.LUT R75, R17, 0xffff, RZ, 0xc0, !PT ;  /* 0x0000ffff114b4812 */ /* 0x000fe200078ec0ff */
[----:B--2-4-:R-:W-:Y:S06]  /*4720*/  @!P0 BRA `(.L_x_76) ;  /* 0x0000000000a48947 */ /* 0x014fec0003800000 */
[----:B------:R-:W-:Y:S01]  /*4730*/  IMAD.HI.U32 R21, R172, R71, RZ ;  /* 0x00000047ac157227 */ /* 0x000fe200078e00ff */
[----:B------:R-:W-:Y:S02]  /*4740*/  ISETP.NE.AND P0, PT, R70, 0x1, PT ;  /* 0x000000014600780c */ /* 0x000fe40003f05270 */
[----:B------:R-:W-:Y:S01]  /*4750*/  ISETP.NE.AND P2, PT, R72, 0x1, PT ;  /* 0x000000014800780c */ /* 0x000fe20003f45270 */
[----:B------:R-:W-:Y:S01]  /*4760*/  IMAD.HI.U32 R20, R167, R152, RZ ;  /* 0x00000098a7147227 */ /* 0x000fe200078e00ff */
[----:B------:R-:W-:Y:S02]  /*4770*/  SHF.R.U32.HI R21, RZ, R170, R21 ;  /* 0x000000aaff157219 */ /* 0x000fe40000011615 */
[----:B------:R-:W-:Y:S01]  /*4780*/  ISETP.NE.AND P3, PT, R74, 0x1, PT ;  /* 0x000000014a00780c */ /* 0x000fe20003f65270 */
[----:B------:R-:W-:Y:S01]  /*4790*/  IMAD.HI.U32 R24, R77, R152, RZ ;  /* 0x000000984d187227 */ /* 0x000fe200078e00ff */
[----:B------:R-:W-:Y:S02]  /*47a0*/  SHF.R.U32.HI R20, RZ, R153, R20 ;  /* 0x00000099ff147219 */ /* 0x000fe40000011614 */
[----:B------:R-:W-:Y:S01]  /*47b0*/  SEL R3, R172, R21, !P0 ;  /* 0x00000015ac037207 */ /* 0x000fe20004000000 */
[----:B------:R-:W-:Y:S01]  /*47c0*/  IMAD.HI.U32 R21, R75, R71, RZ ;  /* 0x000000474b157227 */ /* 0x000fe200078e00ff */
[----:B------:R-:W-:Y:S02]  /*47d0*/  SEL R7, R167, R20, !P3 ;  /* 0x00000014a7077207 */ /* 0x000fe40005800000 */
[----:B------:R-:W-:Y:S01]  /*47e0*/  SHF.R.U32.HI R24, RZ, R153, R24 ;  /* 0x00000099ff187219 */ /* 0x000fe20000011618 */
[-C--:B------:R-:W-:Y:S04]  /*47f0*/  IMAD.HI.U32 R20, R3, R68.reuse, RZ ;  /* 0x0000004403147227 */ /* 0x080fe800078e00ff */
[----:B------:R-:W-:Y:S01]  /*4800*/  IMAD.HI.U32 R22, R7, R68, RZ ;  /* 0x0000004407167227 */ /* 0x000fe200078e00ff */
[-C--:B------:R-:W-:Y:S02]  /*4810*/  @P2 SHF.R.U32.HI R3, RZ, R69.reuse, R20 ;  /* 0x00000045ff032219 */ /* 0x080fe40000011614 */
[----:B------:R-:W-:Y:S02]  /*4820*/  SHF.R.U32.HI R20, RZ, R170, R21 ;  /* 0x000000aaff147219 */ /* 0x000fe40000011615 */
[----:B------:R-:W-:Y:S01]  /*4830*/  @P2 SHF.R.U32.HI R7, RZ, R69, R22 ;  /* 0x00000045ff072219 */ /* 0x000fe20000011616 */
[C---:B------:R-:W-:Y:S01]  /*4840*/  IMAD R2, R72.reuse, R3, RZ ;  /* 0x0000000348027224 */ /* 0x040fe200078e02ff */
[----:B------:R-:W-:Y:S02]  /*4850*/  SEL R5, R75, R20, !P0 ;  /* 0x000000144b057207 */ /* 0x000fe40004000000 */
[----:B------:R-:W-:Y:S01]  /*4860*/  SEL R3, R77, R24, !P3 ;  /* 0x000000184d037207 */ /* 0x000fe20005800000 */
[----:B------:R-:W-:Y:S01]  /*4870*/  IMAD R4, R72, R7, RZ ;  /* 0x0000000748047224 */ /* 0x000fe200078e02ff */
[C---:B------:R-:W-:Y:S01]  /*4880*/  ISETP.GE.AND P0, PT, R5.reuse, R2, PT ;  /* 0x000000020500720c */ /* 0x040fe20003f06270 */
[----:B------:R-:W-:Y:S03]  /*4890*/  IMAD.HI.U32 R6, R5, R68, RZ ;  /* 0x0000004405067227 */ /* 0x000fe600078e00ff */
[----:B------:R-:W-:Y:S01]  /*48a0*/  ISETP.GE.OR P0, PT, R3, R4, P0 ;  /* 0x000000040300720c */ /* 0x000fe20000706670 */
[----:B------:R-:W-:Y:S01]  /*48b0*/  IMAD.MOV R4, RZ, RZ, -R3 ;  /* 0x000000ffff047224 */ /* 0x000fe200078e0a03 */
[-C--:B------:R-:W-:Y:S03]  /*48c0*/  SHF.R.U32.HI R6, RZ, R69.reuse, R6 ;  /* 0x00000045ff067219 */ /* 0x080fe60000011606 */
[----:B------:R-:W-:Y:S01]  /*48d0*/  IMAD R77, R74, R4, R77 ;  /* 0x000000044a4d7224 */ /* 0x000fe200078e024d */
[----:B------:R-:W-:Y:S05]  /*48e0*/  SEL R15, R5, R6, !P2 ;  /* 0x00000006050f7207 */ /* 0x000fea0005000000 */
[----:B------:R-:W-:Y:S02]  /*48f0*/  IMAD.MOV R6, RZ, RZ, -R15 ;  /* 0x000000ffff067224 */ /* 0x000fe400078e0a0f */
[C---:B------:R-:W-:Y:S04]  /*4900*/  @!P0 IMAD.HI.U32 R2, R3.reuse, R68, RZ ;  /* 0x0000004403028227 */ /* 0x040fe800078e00ff */
[----:B------:R-:W-:Y:S01]  /*4910*/  IMAD R6, R72, R6, R5 ;  /* 0x0000000648067224 */ /* 0x000fe200078e0205 */
[----:B------:R-:W-:Y:S04]  /*4920*/  @!P0 SHF.R.U32.HI R2, RZ, R69, R2 ;  /* 0x00000045ff028219 */ /* 0x000fe80000011602 */
[----:B------:R-:W-:Y:S02]  /*4930*/  @!P0 SEL R0, R3, R2, !P2 ;  /* 0x0000000203008207 */ /* 0x000fe40005000000 */
[----:B------:R-:W-:Y:S02]  /*4940*/  IADD3 R2, PT, PT, -R5, RZ, RZ ;  /* 0x000000ff05027210 */ /* 0x000fe40007ffe1ff */
[----:B------:R-:W-:Y:S01]  /*4950*/  @!P0 IADD3 R8, PT, PT, R15, -R0, RZ ;  /* 0x800000000f088210 */ /* 0x000fe20007ffe0ff */
[----:B------:R-:W-:Y:S02]  /*4960*/  @!P0 IMAD R0, R7, R6, R0 ;  /* 0x0000000607008224 */ /* 0x000fe400078e0200 */
[----:B------:R-:W-:Y:S02]  /*4970*/  IMAD R75, R70, R2, R75 ;  /* 0x00000002464b7224 */ /* 0x000fe400078e024b */
[----:B------:R-:W-:Y:S02]  /*4980*/  @!P0 IMAD R5, R8, R72, R3 ;  /* 0x0000004808058224 */ /* 0x000fe400078e0203 */
[----:B------:R-:W-:Y:S04]  /*4990*/  @!P0 IMAD.MOV.U32 R3, RZ, RZ, R0 ;  /* 0x000000ffff038224 */ /* 0x000fe800078e0000 */
[----:B------:R-:W-:Y:S02]  /*49a0*/  IMAD R77, R3, R74, R77 ;  /* 0x0000004a034d7224 */ /* 0x000fe400078e024d */
[----:B------:R-:W-:Y:S07]  /*49b0*/  IMAD R75, R5, R70, R75 ;  /* 0x00000046054b7224 */ /* 0x000fee00078e024b */
.L_x_76:
[----:B------:R-:W-:Y:S01]  /*49c0*/  @!P1 IMAD.HI.U32 R0, R77, R12, RZ ;  /* 0x0000000c4d009227 */ /* 0x000fe200078e00ff */
[----:B-1----:R-:W-:Y:S01]  /*49d0*/  @!P1 ISETP.NE.AND P0, PT, R10, 0x1, PT ;  /* 0x000000010a00980c */ /* 0x002fe20003f05270 */
[----:B------:R-:W-:Y:S01]  /*49e0*/  ULOP3.LUT UP0, URZ, UR42, 0x1b0, URZ, 0xc0, !UPT ;  /* 0x000001b02aff7892 */ /* 0x000fe2000f80c0ff */
[----:B------:R-:W-:Y:S01]  /*49f0*/  @!P1 ISETP.NE.AND P2, PT, R9, 0x1, PT ;  /* 0x000000010900980c */ /* 0x000fe20003f45270 */
[----:B------:R-:W-:Y:S01]  /*4a00*/  @!P1 IMAD.HI.U32 R3, R75, R11, RZ ;  /* 0x0000000b4b039227 */ /* 0x000fe200078e00ff */
[----:B------:R-:W-:Y:S02]  /*4a10*/  @!P1 SHF.R.U32.HI R0, RZ, R13, R0 ;  /* 0x0000000dff009219 */ /* 0x000fe40000011600 */
[----:B------:R-:W-:Y:S01]  /*4a20*/  @P4 SHF.R.U32.HI R171, RZ, 0x10, R17 ;  /* 0x00000010ffab4819 */ /* 0x000fe20000011611 */
[----:B------:R-:W-:Y:S01]  /*4a30*/  VIADD R181, R181, 0x1 ;  /* 0x00000001b5b57836 */ /* 0x000fe20000000000 */
[----:B------:R-:W-:Y:S02]  /*4a40*/  @!P1 SHF.R.U32.HI R2, RZ, R14, R3 ;  /* 0x0000000eff029219 */ /* 0x000fe40000011603 */
[----:B------:R-:W-:Y:S02]  /*4a50*/  @!P1 SEL R3, R77, R0, !P2 ;  /* 0x000000004d039207 */ /* 0x000fe40005000000 */
[----:B------:R-:W-:Y:S05]  /*4a60*/  @!P1 SEL R2, R75, R2, !P0 ;  /* 0x000000024b029207 */ /* 0x000fea0004000000 */
[----:B------:R-:W-:Y:S02]  /*4a70*/  @!P1 IMAD.IADD R0, R2, 0x1, -R3 ;  /* 0x0000000102009824 */ /* 0x000fe400078e0a03 */
[----:B------:R-:W-:Y:S02]  /*4a80*/  @!P1 IMAD.IADD R2, R3, 0x1, -R2 ;  /* 0x0000000103029824 */ /* 0x000fe400078e0a02 */
[----:B------:R-:W-:Y:S02]  /*4a90*/  @!P1 IMAD R77, R0, R9, R77 ;  /* 0x00000009004d9224 */ /* 0x000fe400078e024d */
[----:B------:R-:W-:Y:S01]  /*4aa0*/  @!P1 IMAD R75, R2, R10, R75 ;  /* 0x0000000a024b9224 */ /* 0x000fe200078e024b */
[----:B------:R-:W-:Y:S06]  /*4ab0*/  BRA.U !UP0, `(.L_x_77) ;  /* 0x0000000108407547 */ /* 0x000fec000b800000 */
[----:B------:R-:W1:Y:S01]  /*4ac0*/  LDCU.64 UR8, c[0x4][0x80] ;  /* 0x01001000ff0877ac */ /* 0x000e620008000a00 */
[----:B------:R-:W-:Y:S01]  /*4ad0*/  MOV R3, 0x0 ;  /* 0x0000000000037802 */ /* 0x000fe20000000f00 */
[----:B------:R-:W-:Y:S02]  /*4ae0*/  HFMA2 R12, -RZ, RZ, 0, 5.9604644775390625e-08 ;  /* 0x00000001ff0c7431 */ /* 0x000fe400000001ff */
[----:B------:R-:W-:Y:S02]  /*4af0*/  IMAD.MOV.U32 R8, RZ, RZ, 0x70 ;  /* 0x00000070ff087424 */ /* 0x000fe400078e00ff */
[----:B------:R-:W-:Y:S01]  /*4b00*/  IMAD.MOV.U32 R13, RZ, RZ, RZ ;  /* 0x000000ffff0d7224 */ /* 0x000fe200078e00ff */
[----:B------:R-:W2:Y:S01]  /*4b10*/  LDCU.64 UR6, c[0x4][0x88] ;  /* 0x01001100ff0677ac */ /* 0x000ea20008000a00 */
[----:B------:R-:W3:Y:S01]  /*4b20*/  LDC.64 R2, c[0x4][R3] ;  /* 0x0100000003027b82 */ /* 0x000ee20000000a00 */
[----:B------:R-:W4:Y:S01]  /*4b30*/  LDCU.64 UR4, c[0x4][0x8] ;  /* 0x01000100ff0477ac */ /* 0x000f220008000a00 */
[----:B-1----:R-:W-:Y:S01]  /*4b40*/  MOV R5, UR9 ;  /* 0x0000000900057c02 */ /* 0x002fe20008000f00 */
[----:B------:R-:W-:Y:S01]  /*4b50*/  IMAD.U32 R4, RZ, RZ, UR8 ;  /* 0x00000008ff047e24 */ /* 0x000fe2000f8e00ff */
[----:B--2---:R-:W-:Y:S01]  /*4b60*/  MOV R7, UR7 ;  /* 0x0000000700077c02 */ /* 0x004fe20008000f00 */
[----:B------:R-:W-:Y:S01]  /*4b70*/  IMAD.U32 R6, RZ, RZ, UR6 ;  /* 0x00000006ff067e24 */ /* 0x000fe2000f8e00ff */
[----:B----4-:R-:W-:Y:S01]  /*4b80*/  MOV R11, UR5 ;  /* 0x00000005000b7c02 */ /* 0x010fe20008000f00 */
[----:B------:R-:W-:Y:S02]  /*4b90*/  IMAD.U32 R10, RZ, RZ, UR4 ;  /* 0x00000004ff0a7e24 */ /* 0x000fe4000f8e00ff */
[----:B------:R-:W-:Y:S07]  /*4ba0*/  LEPC R20, `(.L_x_77) ;  /* 0x000000001014794e */ /* 0x000fee0000000000 */
[----:B---3-5:R-:W-:Y:S05]  /*4bb0*/  CALL.ABS.NOINC R2 ;  /* 0x0000000002007343 */ /* 0x028fea0003c00000 */
.L_x_77:
[----:B------:R-:W-:Y:S01]  /*4bc0*/  LOP3.LUT P0, RZ, R179, 0x1b0, RZ, 0xc0, !PT ;  /* 0x000001b0b3ff7812 */ /* 0x000fe2000780c0ff */
[----:B------:R-:W-:Y:S11]  /*4bd0*/  BSSY.RECONVERGENT B6, `(.L_x_78) ;  /* 0x0000013000067945 */ /* 0x000ff60003800200 */
[----:B------:R-:W-:Y:S01]  /*4be0*/  @!UPT UIADD3 URZ, UPT, UPT, URZ, URZ, URZ ;  /* 0x000000fffffff290 */ /* 0x000fe2000fffe0ff */
[----:B------:R-:W-:Y:S05]  /*4bf0*/  @!P0 BRA `(.L_x_79) ;  /* 0x0000000000408947 */ /* 0x000fea0003800000 */
        /* <DEDUP_REMOVED lines=16> */
.L_x_79:
[----:B------:R-:W-:Y:S05]  /*4d00*/  BSYNC.RECONVERGENT B6 ;  /* 0x0000000000067941 */ /* 0x000fea0003800200 */
.L_x_78:
[----:B------:R-:W-:Y:S01]  /*4d10*/  ISETP.NE.U32.AND P3, PT, R150, RZ, PT ;  /* 0x000000ff9600720c */ /* 0x000fe20003f65070 */
[----:B------:R-:W-:Y:S01]  /*4d20*/  UISETP.NE.AND UP1, UPT, UR44, URZ, UPT ;  /* 0x000000ff2c00728c */ /* 0x000fe2000bf25270 */
[----:B------:R-:W-:Y:S02]  /*4d30*/  ISETP.NE.U32.AND P4, PT, R146, RZ, PT ;  /* 0x000000ff9200720c */ /* 0x000fe40003f85070 */
[----:B------:R-:W-:Y:S02]  /*4d40*/  ISETP.NE.AND.EX P3, PT, R151, RZ, PT, P3 ;  /* 0x000000ff9700720c */ /* 0x000fe40003f65330 */
[----:B------:R-:W-:Y:S02]  /*4d50*/  PLOP3.LUT P1, PT, PT, PT, PT, 0x8, 0x80 ;  /* 0x000000000080781c */ /* 0x000fe40003f2e170 */
[----:B------:R-:W-:Y:S02]  /*4d60*/  PLOP3.LUT P0, PT, PT, PT, UP1, 0x80, 0x8 ;  /* 0x000000000008781c */ /* 0x000fe40003f0f018 */
[----:B------:R-:W-:Y:S02]  /*4d70*/  ISETP.NE.AND.EX P4, PT, R147, RZ, PT, P4 ;  /* 0x000000ff9300720c */ /* 0x000fe40003f85340 */
[----:B------:R-:W1:Y:S09]  /*4d80*/  @UP1 LDCU.64 UR4, c[0x0][0x888] ;  /* 0x00011100ff0417ac */ /* 0x000e720008000a00 */
[----:B------:R-:W-:Y:S01]  /*4d90*/  @P0 PLOP3.LUT P1, PT, P3, PT, PT, 0x80, 0x8 ;  /* 0x000000000008081c */ /* 0x000fe20001f2f070 */
[----:B-1----:R-:W-:Y:S04]  /*4da0*/  @UP1 UISETP.NE.U32.AND UP0, UPT, UR4, URZ, UPT ;  /* 0x000000ff0400128c */ /* 0x002fe8000bf05070 */
[----:B------:R-:W-:Y:S04]  /*4db0*/  @UP1 UISETP.NE.AND.EX UP0, UPT, UR5, URZ, UPT, UP0 ;  /* 0x000000ff0500128c */ /* 0x000fe8000bf05300 */
[----:B------:R-:W-:Y:S01]  /*4dc0*/  @UP1 USEL UR4, URZ, 0xffffffff, UP0 ;  /* 0xffffffffff041887 */ /* 0x000fe20008000000 */
[----:B------:R-:W-:Y:S11]  /*4dd0*/  @!P3 BRA `(.L_x_80) ;  /* 0x00000000002cb947 */ /* 0x000ff60003800000 */
[----:B------:R-:W-:Y:S01]  /*4de0*/  ISETP.NE.U32.AND P2, PT, R148, RZ, PT ;  /* 0x000000ff9400720c */ /* 0x000fe20003f45070 */
[----:B------:R-:W-:Y:S03]  /*4df0*/  IMAD.MOV.U32 R164, RZ, RZ, 0x1 ;  /* 0x00000001ffa47424 */ /* 0x000fe600078e00ff */
[----:B------:R-:W-:Y:S11]  /*4e00*/  ISETP.NE.AND.EX P2, PT, R149, RZ, PT, P2 ;  /* 0x000000ff9500720c */ /* 0x000ff60003f45320 */
[----:B------:R-:W-:Y:S02]  /*4e10*/  @!UPT UIADD3 URZ, UPT, UPT, URZ, URZ, URZ ;  /* 0x000000fffffff290 */ /* 0x000fe4000fffe0ff */
[----:B------:R-:W1:Y:S01]  /*4e20*/  @P2 LDC.64 R2, c[0x0][0x888] ;  /* 0x00022200ff022b82 */ /* 0x000e620000000a00 */
[----:B------:R-:W-:Y:S04]  /*4e30*/  @P2 IMAD R0, R150, UR36, RZ ;  /* 0x0000002496002c24 */ /* 0x000fe8000f8e02ff */
[----:B-1----:R-:W-:Y:S04]  /*4e40*/  @P2 IMAD.WIDE R2, R0, 0x4, R2 ;  /* 0x0000000400022825 */ /* 0x002fe800078e0202 */
[----:B------:R-:W-:Y:S01]  /*4e50*/  HFMA2 R0, -RZ, RZ, 0, 5.9604644775390625e-08 ;  /* 0x00000001ff007431 */ /* 0x000fe200000001ff */
[----:B-----5:R1:W5:Y:S04]  /*4e60*/  @P2 LDG.E R81, desc[UR40][R2.64] ;  /* 0x0000002802512981 */ /* 0x020368000c1e1900 */
[----:B------:R-:W-:Y:S01]  /*4e70*/  @!P2 PRMT R164, R0, 0x7610, R164 ;  /* 0x0000761000a4a816 */ /* 0x000fe200000000a4 */
[----:B-1----:R-:W2:Y:S06]  /*4e80*/  @!P2 LDC R81, c[0x0][0x880] ;  /* 0x00022000ff51ab82 */ /* 0x002eac0000000800 */
.L_x_80:
[----:B------:R-:W-:Y:S05]  /*4e90*/  @!P4 BRA `(.L_x_81) ;  /* 0x000000000020c947 */ /* 0x000fea0003800000 */
[----:B------:R-:W-:Y:S04]  /*4ea0*/  ISETP.NE.U32.AND P2, PT, R144, RZ, PT ;  /* 0x000000ff9000720c */ /* 0x000fe80003f45070 */
[----:B------:R-:W-:Y:S11]  /*4eb0*/  ISETP.NE.AND.EX P2, PT, R145, RZ, PT, P2 ;  /* 0x000000ff9100720c */ /* 0x000ff60003f45320 */
[----:B------:R-:W-:Y:S02]  /*4ec0*/  @!UPT UIADD3 URZ, UPT, UPT, URZ, URZ, URZ ;  /* 0x000000fffffff290 */ /* 0x000fe4000fffe0ff */
[----:B------:R-:W1:Y:S01]  /*4ed0*/  @P2 LDC.64 R2, c[0x0][0x8a8] ;  /* 0x00022a00ff022b82 */ /* 0x000e620000000a00 */
[----:B------:R-:W-:Y:S04]  /*4ee0*/  @P2 IMAD R0, R146, UR36, RZ ;  /* 0x0000002492002c24 */ /* 0x000fe8000f8e02ff */
[----:B-1----:R-:W-:Y:S05]  /*4ef0*/  @P2 IMAD.WIDE R2, R0, 0x4, R2 ;  /* 0x0000000400022825 */ /* 0x002fea00078e0202 */
[----:B-----5:R1:W5:Y:S02]  /*4f00*/  @P2 LDG.E R78, desc[UR40][R2.64] ;  /* 0x00000028024e2981 */ /* 0x020364000c1e1900 */
[----:B-1----:R-:W3:Y:S02]  /*4f10*/  @!P2 LDC R78, c[0x0][0x8a0] ;  /* 0x00022800ff4eab82 */ /* 0x002ee40000000800 */
.L_x_81:
[----:B--2--5:R-:W-:Y:S01]  /*4f20*/  @P0 FSETP.NEU.AND P4, PT, R81, RZ, PT ;  /* 0x000000ff5100020b */ /* 0x024fe20003f8d000 */
[----:B------:R-:W-:Y:S01]  /*4f30*/  IMAD.U32 R0, RZ, RZ, UR4 ;  /* 0x00000004ff007e24 */ /* 0x000fe2000f8e00ff */
[----:B------:R-:W-:Y:S01]  /*4f40*/  @P0 LOP3.LUT P2, RZ, R164, 0xff, RZ, 0xc0, !PT ;  /* 0x000000ffa4ff0812 */ /* 0x000fe2000784c0ff */
[----:B------:R-:W-:Y:S01]  /*4f50*/  BSSY B1, `(.L_x_82) ;  /* 0x000003d000017945 */ /* 0x000fe20003800000 */
[----:B------:R-:W-:Y:S01]  /*4f60*/  @P0 SEL R3, RZ, 0xffffffff, P4 ;  /* 0xffffffffff030807 */ /* 0x000fe20002000000 */
[C---:B------:R-:W-:Y:S01]  /*4f70*/  IMAD R64, R76.reuse, 0x40, R79 ;  /* 0x000000404c407824 */ /* 0x040fe200078e024f */
[----:B------:R-:W-:Y:S02]  /*4f80*/  LEA R156, R76, UR43, 0x3 ;  /* 0x0000002b4c9c7c11 */ /* 0x000fe4000f8e18ff */
[----:B------:R-:W-:Y:S02]  /*4f90*/  CS2R R86, SRZ ;  /* 0x0000000000567805 */ /* 0x000fe4000001ff00 */
[----:B------:R-:W-:Y:S02]  /*4fa0*/  @P1 SEL R3, R0, R3, !P2 ;  /* 0x0000000300031207 */ /* 0x000fe40005000000 */
[----:B------:R-:W-:Y:S02]  /*4fb0*/  CS2R R84, SRZ ;  /* 0x0000000000547805 */ /* 0x000fe4000001ff00 */
[----:B------:R-:W-:Y:S02]  /*4fc0*/  SHF.L.U32 R5, R175, 0x1f, RZ ;  /* 0x0000001faf057819 */ /* 0x000fe400000006ff */
[----:B------:R-:W-:Y:S02]  /*4fd0*/  CS2R R90, SRZ ;  /* 0x00000000005a7805 */ /* 0x000fe4000001ff00 */
[----:B------:R-:W-:Y:S02]  /*4fe0*/  @P0 LOP3.LUT R3, R3, 0x1, RZ, 0xc0, !PT ;  /* 0x0000000103030812 */ /* 0x000fe400078ec0ff */
[----:B------:R-:W-:Y:S02]  /*4ff0*/  CS2R R88, SRZ ;  /* 0x0000000000587805 */ /* 0x000fe4000001ff00 */
[----:B------:R-:W-:Y:S02]  /*5000*/  PLOP3.LUT P5, PT, PT, PT, PT, 0x8, 0x80 ;  /* 0x000000000080781c */ /* 0x000fe40003fae170 */
[----:B------:R-:W-:Y:S02]  /*5010*/  CS2R R98, SRZ ;  /* 0x0000000000627805 */ /* 0x000fe4000001ff00 */
[----:B------:R-:W-:Y:S02]  /*5020*/  ISETP.NE.U32.OR P1, PT, R3, 0x1, !P0 ;  /* 0x000000010300780c */ /* 0x000fe40004725470 */
[----:B------:R-:W-:Y:S02]  /*5030*/  CS2R R96, SRZ ;  /* 0x0000000000607805 */ /* 0x000fe4000001ff00 */
[----:B------:R-:W-:Y:S02]  /*5040*/  CS2R R94, SRZ ;  /* 0x00000000005e7805 */ /* 0x000fe4000001ff00 */
[----:B------:R-:W-:Y:S07]  /*5050*/  CS2R R92, SRZ ;  /* 0x00000000005c7805 */ /* 0x000fee000001ff00 */
[----:B------:R-:W-:Y:S04]  /*5060*/  @P1 SHF.L.U32 R2, R173, 0x1f, RZ ;  /* 0x0000001fad021819 */ /* 0x000fe800000006ff */
[----:B------:R-:W1:Y:S01]  /*5070*/  @P1 SYNCS.PHASECHK.TRANS64.TRYWAIT P0, [UR43+0x20], R2 ;  /* 0x00002002ff0015a7 */ /* 0x000e62000800112b */
[----:B------:R2:W4:Y:S01]  /*5080*/  SYNCS.PHASECHK.TRANS64.TRYWAIT P4, [R156+URZ+0x60], R5 ;  /* 0x000060059c0075a7 */ /* 0x00052200080811ff */
[----:B-1----:R-:W-:Y:S01]  /*5090*/  @P1 PLOP3.LUT P5, PT, P0, PT, PT, 0x8, 0x80 ;  /* 0x000000000080181c */ /* 0x002fe200007ae170 */
[----:B------:R-:W-:Y:S01]  /*50a0*/  @!UPT UIADD3 URZ, UPT, UPT, URZ, URZ, URZ ;  /* 0x000000fffffff290 */ /* 0x000fe2000fffe0ff */
[----:B--2-4-:R-:W-:Y:S11]  /*50b0*/  @!P1 BRA `(.L_x_83) ;  /* 0x0000000000989947 */ /* 0x014ff60003800000 */
[----:B------:R-:W-:Y:S01]  /*50c0*/  ISETP.NE.U32.AND P0, PT, RZ, UR38, PT ;  /* 0x00000026ff007c0c */ /* 0x000fe2000bf05070 */
[----:B------:R-:W-:Y:S01]  /*50d0*/  BSSY B0, `(.L_x_84) ;  /* 0x0000016000007945 */ /* 0x000fe20003800000 */
[----:B------:R-:W-:Y:S02]  /*50e0*/  FSETP.NEU.AND P2, PT, R81, RZ, PT ;  /* 0x000000ff5100720b */ /* 0x000fe40003f4d000 */
[----:B------:R-:W-:Y:S02]  /*50f0*/  CS2R R94, SRZ ;  /* 0x00000000005e7805 */ /* 0x000fe4000001ff00 */
[----:B------:R-:W-:Y:S02]  /*5100*/  ISETP.NE.AND.EX P0, PT, RZ, UR39, PT, P0 ;  /* 0x00000027ff007c0c */ /* 0x000fe4000bf05300 */
[----:B------:R-:W-:Y:S02]  /*5110*/  CS2R R92, SRZ ;  /* 0x00000000005c7805 */ /* 0x000fe4000001ff00 */
[----:B------:R-:W-:Y:S02]  /*5120*/  LOP3.LUT P1, RZ, R164, 0xff, RZ, 0xc0, !PT ;  /* 0x000000ffa4ff7812 */ /* 0x000fe4000782c0ff */
[----:B------:R-:W-:Y:S02]  /*5130*/  CS2R R98, SRZ ;  /* 0x0000000000627805 */ /* 0x000fe4000001ff00 */
[----:B------:R-:W-:Y:S02]  /*5140*/  SEL R0, RZ, 0xffffffff, P2 ;  /* 0xffffffffff007807 */ /* 0x000fe40001000000 */
[----:B------:R-:W-:Y:S02]  /*5150*/  CS2R R96, SRZ ;  /* 0x0000000000607805 */ /* 0x000fe4000001ff00 */
[----:B------:R-:W-:Y:S02]  /*5160*/  SEL R3, RZ, 0xffffffff, P0 ;  /* 0xffffffffff037807 */ /* 0x000fe40000000000 */
[----:B------:R-:W-:Y:S02]  /*5170*/  CS2R R90, SRZ ;  /* 0x00000000005a7805 */ /* 0x000fe4000001ff00 */
[----:B------:R-:W-:Y:S02]  /*5180*/  CS2R R88, SRZ ;  /* 0x0000000000587805 */ /* 0x000fe4000001ff00 */
[----:B------:R-:W-:Y:S02]  /*5190*/  CS2R R86, SRZ ;  /* 0x0000000000567805 */ /* 0x000fe4000001ff00 */
[----:B------:R-:W-:Y:S02]  /*51a0*/  @P3 SEL R0, R3, R0, !P1 ;  /* 0x0000000003003207 */ /* 0x000fe40004800000 */
[----:B------:R-:W-:Y:S02]  /*51b0*/  CS2R R84, SRZ ;  /* 0x0000000000547805 */ /* 0x000fe4000001ff00 */
[----:B------:R-:W-:Y:S04]  /*51c0*/  LOP3.LUT R0, R0, 0x1, RZ, 0xc0, !PT ;  /* 0x0000000100007812 */ /* 0x000fe800078ec0ff */
[----:B------:R-:W-:Y:S01]  /*51d0*/  ISETP.NE.U32.AND P0, PT, R0, 0x1, PT ;  /* 0x000000010000780c */ /* 0x000fe20003f05070 */
[----:B------:R-:W-:Y:S01]  /*51e0*/  @!UPT UIADD3 URZ, UPT, UPT, URZ, URZ, URZ ;  /* 0x000000fffffff290 */ /* 0x000fe2000fffe0ff */
[----:B------:R-:W-:Y:S11]  /*51f0*/  @!P5 BRA `(.L_x_85) ;  /* 0x00000000000cd947 */ /* 0x000ff60003800000 */
[----:B------:R-:W-:Y:S04]  /*5200*/  SHF.L.U32 R3, R173, 0x1f, RZ ;  /* 0x0000001fad037819 */ /* 0x000fe800000006ff */
[----:B------:R-:W1:Y:S02]  /*5210*/  SYNCS.PHASECHK.TRANS64.TRYWAIT P1, [UR43+0x20], R3 ;  /* 0x00002003ff0075a7 */ /* 0x000e64000802112b */
[----:B-1----:R-:W-:Y:S05]  /*5220*/  @!P1 BRA `(.L_x_86) ;  /* 0x0000001c00309947 */ /* 0x002fea0003800000 */
.L_x_85:
[----:B------:R-:W-:Y:S05]  /*5230*/  BSYNC B0 ;  /* 0x0000000000007941 */ /* 0x000fea0003800000 */
.L_x_84:
[----:B------:R2:W4:Y:S01]  /*5240*/  @P0 LDS.128 R92, [R168+UR43+0x200] ;  /* 0x0002002ba85c0984 */ /* 0x0005220008000c00 */
[----:B------:R-:W-:Y:S01]  /*5250*/  UIADD3 UR4, UPT, UPT, UR43, 0x28, URZ ;  /* 0x000000282b047890 */ /* 0x000fe2000fffe0ff */
[----:B------:R-:W-:Y:S02]  /*5260*/  LOP3.LUT R173, R173, 0x1, RZ, 0x3c, !PT ;  /* 0x00000001adad7812 */ /* 0x000fe400078e3cff */
[----:B------:R2:W1:Y:S01]  /*5270*/  @P0 LDS.128 R96, [R178+0x10] ;  /* 0x00001000b2600984 */ /* 0x0004620000000c00 */
[----:B------:R-:W-:Y:S03]  /*5280*/  UPRMT UR4, UR37, 0x654, UR4 ;  /* 0x0000065425047896 */ /* 0x000fe60008000004 */
[----:B------:R2:W1:Y:S04]  /*5290*/  @P0 LDS.128 R88, [R177+0x20] ;  /* 0x00002000b1580984 */ /* 0x0004680000000c00 */
[----:B------:R2:W1:Y:S01]  /*52a0*/  @P0 LDS.128 R84, [R176+0x30] ;  /* 0x00003000b0540984 */ /* 0x0004620000000c00 */
[----:B------:R-:W-:Y:S01]  /*52b0*/  @!PT LDS RZ, [RZ] ;  /* 0x00000000fffff984 */ /* 0x000fe20000000800 */
[----:B------:R-:W-:Y:S01]  /*52c0*/  @!PT LDS RZ, [RZ] ;  /* 0x00000000fffff984 */ /* 0x000fe20000000800 */
[----:B------:R-:W-:Y:S01]  /*52d0*/  @!PT LDS RZ, [RZ] ;  /* 0x00000000fffff984 */ /* 0x000fe20000000800 */
[----:B------:R-:W-:Y:S01]  /*52e0*/  @!PT LDS RZ, [RZ] ;  /* 0x00000000fffff984 */ /* 0x000fe20000000800 */
[----:B------:R5:W-:Y:S06]  /*52f0*/  MEMBAR.ALL.CTA ;  /* 0x0000000000007992 */ /* 0x000bec0000008000 */
[----:B-----5:R-:W5:Y:S02]  /*5300*/  FENCE.VIEW.ASYNC.S ;  /* 0x00000000000073c6 */ /* 0x020f640000000000 */
[----:B-----5:R-:W-:Y:S01]  /*5310*/  SYNCS.ARRIVE.TRANS64.RED.A1T0 RZ, [UR4], RZ ;  /* 0x000000ffffff79a7 */ /* 0x020fe20008100404 */
.L_x_83:
[----:B------:R-:W-:Y:S05]  /*5320*/  BSYNC B1 ;  /* 0x0000000000017941 */ /* 0x000fea0003800000 */
.L_x_82:
[----:B-1----:R-:W-:Y:S04]  /*5330*/  SHF.R.U32.HI R0, RZ, 0x15, R64 ;  /* 0x00000015ff007819 */ /* 0x002fe80000011640 */
[----:B------:R-:W-:Y:S01]  /*5340*/  LOP3.LUT P0, RZ, R0, 0x3, R169, 0x48, !PT ;  /* 0x0000000300ff7812 */ /* 0x000fe200078048a9 */
[----:B------:R-:W-:Y:S01]  /*5350*/  @!UPT UIADD3 URZ, UPT, UPT, URZ, URZ, URZ ;  /* 0x000000fffffff290 */ /* 0x000fe2000fffe0ff */
[----:B------:R-:W-:Y:S11]  /*5360*/  @P4 BRA `(.L_x_87) ;  /* 0x0000000000084947 */ /* 0x000ff60003800000 */
[----:B------:R-:W1:Y:S02]  /*5370*/  SYNCS.PHASECHK.TRANS64.TRYWAIT P1, [R156+URZ+0x60], R5 ;  /* 0x000060059c0075a7 */ /* 0x000e6400080211ff */
[----:B-1----:R-:W-:Y:S05]  /*5380*/  @!P1 BRA `(.L_x_88) ;  /* 0x0000001800f09947 */ /* 0x002fea0003800000 */
.L_x_87:
[----:B------:R-:W-:Y:S05]  /*5390*/  @!P0 BRA `(.L_x_89) ;  /* 0x0000000000408947 */ /* 0x000fea0003800000 */
[----:B------:R-:W1:Y:S01]  /*53a0*/  LDCU.64 UR8, c[0x4][0x70] ;  /* 0x01000e00ff0877ac */ /* 0x000e620008000a00 */
[----:B------:R-:W-:Y:S01]  /*53b0*/  MOV R3, 0x0 ;  /* 0x0000000000037802 */ /* 0x000fe20000000f00 */
[----:B------:R-:W-:Y:S02]  /*53c0*/  HFMA2 R12, -RZ, RZ, 0, 5.9604644775390625e-08 ;  /* 0x00000001ff0c7431 */ /* 0x000fe400000001ff */
[----:B------:R-:W-:Y:S02]  /*53d0*/  IMAD.MOV.U32 R8, RZ, RZ, 0x192 ;  /* 0x00000192ff087424 */ /* 0x000fe400078e00ff */
[----:B------:R-:W-:Y:S01]  /*53e0*/  IMAD.MOV.U32 R13, RZ, RZ, RZ ;  /* 0x000000ffff0d7224 */ /* 0x000fe200078e00ff */
[----:B------:R-:W5:Y:S01]  /*53f0*/  LDCU.64 UR6, c[0x4][0x78] ;  /* 0x01000f00ff0677ac */ /* 0x000f620008000a00 */
[----:B------:R-:W2:Y:S01]  /*5400*/  LDC.64 R2, c[0x4][R3] ;  /* 0x0100000003027b82 */ /* 0x000ea20000000a00 */
[----:B------:R-:W3:Y:S01]  /*5410*/  LDCU.64 UR4, c[0x4][0x10] ;  /* 0x01000200ff0477ac */ /* 0x000ee20008000a00 */
[----:B-1----:R-:W-:Y:S01]  /*5420*/  MOV R5, UR9 ;  /* 0x0000000900057c02 */ /* 0x002fe20008000f00 */
[----:B------:R-:W-:Y:S01]  /*5430*/  IMAD.U32 R4, RZ, RZ, UR8 ;  /* 0x00000008ff047e24 */ /* 0x000fe2000f8e00ff */
[----:B-----5:R-:W-:Y:S01]  /*5440*/  MOV R7, UR7 ;  /* 0x0000000700077c02 */ /* 0x020fe20008000f00 */
[----:B------:R-:W-:Y:S01]  /*5450*/  IMAD.U32 R6, RZ, RZ, UR6 ;  /* 0x00000006ff067e24 */ /* 0x000fe2000f8e00ff */
[----:B---3--:R-:W-:Y:S01]  /*5460*/  MOV R11, UR5 ;  /* 0x00000005000b7c02 */ /* 0x008fe20008000f00 */
[----:B------:R-:W-:Y:S02]  /*5470*/  IMAD.U32 R10, RZ, RZ, UR4 ;  /* 0x00000004ff0a7e24 */ /* 0x000fe4000f8e00ff */
[----:B------:R-:W-:Y:S07]  /*5480*/  LEPC R20, `(.L_x_89) ;  /* 0x000000001014794e */ /* 0x000fee0000000000 */
[----:B--2-4-:R-:W-:Y:S05]  /*5490*/  CALL.ABS.NOINC R2 ;  /* 0x0000000002007343 */ /* 0x014fea0003c00000 */
.L_x_89:
[----:B------:R-:W-:Y:S01]  /*54a0*/  LOP3.LUT P0, RZ, R166, 0x60, RZ, 0xc0, !PT ;  /* 0x00000060a6ff7812 */ /* 0x000fe2000780c0ff */
[----:B------:R-:W-:Y:S05]  /*54b0*/  WARPSYNC.ALL ;  /* 0x0000000000007948 */ /* 0x000fea0003800000 */
[----:B------:R-:W-:Y:S01]  /*54c0*/  R2UR UR4, R64 ;  /* 0x00000000400472ca */ /* 0x000fe200000e0000 */
[----:B------:R-:W-:Y:S01]  /*54d0*/  BSSY.RECONVERGENT B0, `(.L_x_90) ;  /* 0x0000121000007945 */ /* 0x000fe20003800200 */
[-C--:B----4-:R-:W-:Y:S02]  /*54e0*/  F2FP.F16.E5M2.UNPACK_B R82, R92.reuse ;  /* 0x0000005cff52723e */ /* 0x090fe400020004ff */
[----:B------:R-:W-:Y:S02]  /*54f0*/  F2FP.F16.E5M2.UNPACK_B R109, R92.H1 ;  /* 0x0000005cff6d723e */ /* 0x000fe400030004ff */
[-C--:B------:R-:W-:Y:S01]  /*5500*/  F2FP.F16.E5M2.UNPACK_B R107, R93.reuse ;  /* 0x0000005dff6b723e */ /* 0x080fe200020004ff */
[--C-:B------:R-:W-:Y:S01]  /*5510*/  HADD2.F32 R80, -RZ, R82.reuse.H0_H0 ;  /* 0x20000052ff507230 */ /* 0x100fe20000004100 */
[----:B------:R-:W-:Y:S01]  /*5520*/  F2FP.F16.E5M2.UNPACK_B R105, R93.H1 ;  /* 0x0000005dff69723e */ /* 0x000fe200030004ff */
[----:B------:R-:W-:Y:S01]  /*5530*/  HADD2.F32 R82, -RZ, R82.H1_H1 ;  /* 0x30000052ff527230 */ /* 0x000fe20000004100 */
[-C--:B------:R-:W-:Y:S01]  /*5540*/  F2FP.F16.E5M2.UNPACK_B R130, R84.reuse ;  /* 0x00000054ff82723e */ /* 0x080fe200020004ff */
[--C-:B------:R-:W-:Y:S01]  /*5550*/  HADD2.F32 R83, -RZ, R109.reuse.H0_H0 ;  /* 0x2000006dff537230 */ /* 0x100fe20000004100 */
[----:B------:R-:W-:Y:S01]  /*5560*/  F2FP.F16.E5M2.UNPACK_B R132, R84.H1 ;  /* 0x00000054ff84723e */ /* 0x000fe200030004ff */
[----:B------:R-:W3:Y:S01]  /*5570*/  LDTM.x64 R4, tmem[UR4] ;  /* 0x00000004000479ee */ /* 0x000ee20008340000 */
[----:B------:R-:W-:Y:S01]  /*5580*/  NOP ;  /* 0x0000000000007918 */ /* 0x000fe20000000000 */
[----:B------:R-:W-:Y:S01]  /*5590*/  R2UR UR5, R156 ;  /* 0x000000009c0572ca */ /* 0x000fe200000e0000 */
[--C-:B------:R-:W-:Y:S01]  /*55a0*/  HADD2.F32 R129, -RZ, R130.reuse.H0_H0 ;  /* 0x20000082ff817230 */ /* 0x100fe20000004100 */
[----:B------:R-:W-:Y:S01]  /*55b0*/  F2FP.F16.E5M2.UNPACK_B R93, R94 ;  /* 0x0000005eff5d723e */ /* 0x000fe200020004ff */
[----:B------:R-:W-:Y:S01]  /*55c0*/  HADD2.F32 R130, -RZ, R130.H1_H1 ;  /* 0x30000082ff827230 */ /* 0x000fe20000004100 */
[-C--:B------:R-:W-:Y:S01]  /*55d0*/  F2FP.F16.E5M2.UNPACK_B R134, R85.reuse ;  /* 0x00000055ff86723e */ /* 0x080fe200020004ff */
[----:B------:R-:W-:Y:S01]  /*55e0*/  HADD2.F32 R84, -RZ, R109.H1_H1 ;  /* 0x3000006dff547230 */ /* 0x000fe20000004100 */
[----:B------:R-:W-:Y:S01]  /*55f0*/  F2FP.F16.E5M2.UNPACK_B R136, R85.H1 ;  /* 0x00000055ff88723e */ /* 0x000fe200030004ff */
[--C-:B------:R-:W-:Y:S01]  /*5600*/  HADD2.F32 R85, -RZ, R107.reuse.H0_H0 ;  /* 0x2000006bff557230 */ /* 0x100fe20000004100 */
[-C--:B------:R-:W-:Y:S01]  /*5610*/  F2FP.F16.E5M2.UNPACK_B R138, R86.reuse ;  /* 0x00000056ff8a723e */ /* 0x080fe200020004ff */
[--C-:B------:R-:W-:Y:S01]  /*5620*/  HADD2.F32 R133, -RZ, R134.reuse.H0_H0 ;  /* 0x20000086ff857230 */ /* 0x100fe20000004100 */
[----:B------:R-:W-:Y:S01]  /*5630*/  F2FP.F16.E5M2.UNPACK_B R140, R86.H1 ;  /* 0x00000056ff8c723e */ /* 0x000fe200030004ff */
[----:B------:R-:W-:Y:S01]  /*5640*/  HADD2.F32 R86, -RZ, R107.H1_H1 ;  /* 0x3000006bff567230 */ /* 0x000fe20000004100 */
[----:B------:R-:W-:Y:S01]  /*5650*/  F2FP.F16.E5M2.UNPACK_B R142, R87 ;  /* 0x00000057ff8e723e */ /* 0x000fe200020004ff */
[----:B------:R-:W-:Y:S01]  /*5660*/  UIADD3 UR5, UPT, UPT, UR5, 0x80, URZ ;  /* 0x0000008005057890 */ /* 0x000fe2000fffe0ff */
[----:B------:R-:W-:Y:S01]  /*5670*/  HADD2.F32 R134, -RZ, R134.H1_H1 ;  /* 0x30000086ff867230 */ /* 0x000fe20000004100 */
[----:B------:R-:W-:Y:S01]  /*5680*/  F2FP.F16.E5M2.UNPACK_B R114, R88 ;  /* 0x00000058ff72723e */ /* 0x000fe200020004ff */
[--C-:B------:R-:W-:Y:S01]  /*5690*/  HADD2.F32 R137, -RZ, R138.reuse.H0_H0 ;  /* 0x2000008aff897230 */ /* 0x100fe20000004100 */
[----:B------:R-:W-:Y:S01]  /*56a0*/  UPRMT UR5, UR37, 0x654, UR5 ;  /* 0x0000065425057896 */ /* 0x000fe20008000005 */
[----:B------:R-:W-:Y:S01]  /*56b0*/  HADD2.F32 R138, -RZ, R138.H1_H1 ;  /* 0x3000008aff8a7230 */ /* 0x000fe20000004100 */
[-C--:B------:R-:W-:Y:S01]  /*56c0*/  F2FP.F16.E5M2.UNPACK_B R118, R89.reuse ;  /* 0x00000059ff76723e */ /* 0x080fe200020004ff */
[--C-:B------:R-:W-:Y:S01]  /*56d0*/  HADD2.F32 R113, -RZ, R114.reuse.H0_H0 ;  /* 0x20000072ff717230 */ /* 0x100fe20000004100 */
[----:B------:R-:W-:Y:S01]  /*56e0*/  F2FP.F16.E5M2.UNPACK_B R120, R89.H1 ;  /* 0x00000059ff78723e */ /* 0x000fe200030004ff */
[C---:B---3--:R-:W-:Y:S01]  /*56f0*/  FMUL R4, R78.reuse, R4 ;  /* 0x000000044e047220 */ /* 0x048fe20000400000 */
[C---:B------:R-:W-:Y:S01]  /*5700*/  FMUL R5, R78.reuse, R5 ;  /* 0x000000054e057220 */ /* 0x040fe20000400000 */
[C---:B------:R-:W-:Y:S01]  /*5710*/  FMUL R8, R78.reuse, R8 ;  /* 0x000000084e087220 */ /* 0x040fe20000400000 */
[C---:B------:R-:W-:Y:S01]  /*5720*/  FMUL R9, R78.reuse, R9 ;  /* 0x000000094e097220 */ /* 0x040fe20000400000 */
[----:B------:R-:W-:Y:S01]  /*5730*/  SYNCS.ARRIVE.TRANS64.RED.A1T0 RZ, [UR5], RZ ;  /* 0x000000ffffff79a7 */ /* 0x000fe20008100405 */
[C---:B------:R-:W-:Y:S01]  /*5740*/  FFMA R4, R81.reuse, R80, R4 ;  /* 0x0000005051047223 */ /* 0x040fe20000000004 */
[C---:B------:R-:W-:Y:S01]  /*5750*/  FFMA R5, R81.reuse, R82, R5 ;  /* 0x0000005251057223 */ /* 0x040fe20000000005 */
[----:B------:R-:W-:Y:S02]  /*5760*/  HADD2.F32 R89, -RZ, R93.H0_H0 ;  /* 0x2000005dff597230 */ /* 0x000fe40000004100 */
[C---:B------:R-:W-:Y:S01]  /*5770*/  FMUL R12, R78.reuse, R12 ;  /* 0x0000000c4e0c7220 */ /* 0x040fe20000400000 */
        /* <DEDUP_REMOVED lines=11> */
[----:B------:R-:W-:Y:S02]  /*5830*/  HADD2.F32 R114, -RZ, R114.H1_H1 ;  /* 0x30000072ff727230 */ /* 0x000fe40000004100 */
[C---:B------:R-:W-:Y:S01]  /*5840*/  FMUL R32, R78.reuse, R36 ;  /* 0x000000244e207220 */ /* 0x040fe20000400000 */
[C---:B------:R-:W-:Y:S01]  /*5850*/  FMUL R33, R78.reuse, R37 ;  /* 0x000000254e217220 */ /* 0x040fe20000400000 */
[--C-:B------:R-:W-:Y:S02]  /*5860*/  HADD2.F32 R117, -RZ, R118.reuse.H0_H0 ;  /* 0x20000076ff757230 */ /* 0x100fe40000004100 */
[C---:B------:R-:W-:Y:S01]  /*5870*/  FMUL R36, R78.reuse, R40 ;  /* 0x000000284e247220 */ /* 0x040fe20000400000 */
[----:B------:R-:W-:Y:S02]  /*5880*/  HADD2.F32 R118, -RZ, R118.H1_H1 ;  /* 0x30000076ff767230 */ /* 0x000fe40000004100 */
        /* <DEDUP_REMOVED lines=8> */
[----:B------:R-:W-:Y:S01]  /*5910*/  F2FP.F16.E5M2.UNPACK_B R92, R94.H1 ;  /* 0x0000005eff5c723e */ /* 0x000fe200030004ff */
[C---:B------:R-:W-:Y:S01]  /*5920*/  FMUL R53, R78.reuse, R57 ;  /* 0x000000394e357220 */ /* 0x040fe20000400000 */
[C---:B------:R-:W-:Y:S01]  /*5930*/  FMUL R56, R78.reuse, R60 ;  /* 0x0000003c4e387220 */ /* 0x040fe20000400000 */
[----:B------:R-:W-:Y:S01]  /*5940*/  F2FP.F16.E5M2.UNPACK_B R141, R87.H1 ;  /* 0x00000057ff8d723e */ /* 0x000fe200030004ff */
[C---:B------:R-:W-:Y:S01]  /*5950*/  FMUL R57, R78.reuse, R61 ;  /* 0x0000003d4e397220 */ /* 0x040fe20000400000 */
[----:B------:R-:W-:Y:S02]  /*5960*/  HADD2.F32 R80, -RZ, R142.H1_H1 ;  /* 0x3000008eff507230 */ /* 0x000fe40000004100 */
[C---:B------:R-:W-:Y:S01]  /*5970*/  FMUL R60, R78.reuse, R64 ;  /* 0x000000404e3c7220 */ /* 0x040fe20000400000 */
[----:B------:R-:W-:Y:S01]  /*5980*/  F2FP.F16.E5M2.UNPACK_B R116, R88.H1 ;  /* 0x00000058ff74723e */ /* 0x000fe200030004ff */
[C---:B------:R-:W-:Y:S01]  /*5990*/  FMUL R61, R78.reuse, R65 ;  /* 0x000000414e3d7220 */ /* 0x040fe20000400000 */
[C---:B------:R-:W-:Y:S01]  /*59a0*/  FMUL R6, R78.reuse, R6 ;  /* 0x000000064e067220 */ /* 0x040fe20000400000 */
[----:B------:R-:W-:Y:S01]  /*59b0*/  F2FP.F16.E5M2.UNPACK_B R94, R95 ;  /* 0x0000005fff5e723e */ /* 0x000fe200020004ff */
[C---:B------:R-:W-:Y:S01]  /*59c0*/  FMUL R7, R78.reuse, R7 ;  /* 0x000000074e077220 */ /* 0x040fe20000400000 */
[--C-:B------:R-:W-:Y:S02]  /*59d0*/  HADD2.F32 R87, -RZ, R105.reuse.H0_H0 ;  /* 0x20000069ff577230 */ /* 0x100fe40000004100 */
[C---:B------:R-:W-:Y:S01]  /*59e0*/  FFMA R6, R81.reuse, R83, R6 ;  /* 0x0000005351067223 */ /* 0x040fe20000000006 */
[----:B------:R-:W-:Y:S01]  /*59f0*/  F2FP.F16.E5M2.UNPACK_B R122, R90 ;  /* 0x0000005aff7a723e */ /* 0x000fe200020004ff */
[C---:B------:R-:W-:Y:S01]  /*5a00*/  FFMA R7, R81.reuse, R84, R7 ;  /* 0x0000005451077223 */ /* 0x040fe20000000007 */
[C---:B------:R-:W-:Y:S01]  /*5a10*/  FFMA R8, R81.reuse, R85, R8 ;  /* 0x0000005551087223 */ /* 0x040fe20000000008 */
[----:B------:R-:W-:Y:S01]  /*5a20*/  F2FP.F16.E5M2.UNPACK_B R124, R90.H1 ;  /* 0x0000005aff7c723e */ /* 0x000fe200030004ff */
[----:B------:R-:W-:Y:S02]  /*5a30*/  HADD2.F32 R88, -RZ, R105.H1_H1 ;  /* 0x30000069ff587230 */ /* 0x000fe40000004100 */
[----:B------:R-:W-:Y:S01]  /*5a40*/  FFMA R9, R81, R86, R9 ;  /* 0x0000005651097223 */ /* 0x000fe20000000009 */
[----:B------:R-:W-:Y:S01]  /*5a50*/  F2FP.SATFINITE.E5M2.F32.PACK_AB_MERGE_C R156, R7, R6, RZ ;  /* 0x00000006079c723e */ /* 0x000fe200048060ff */
[----:B------:R-:W-:Y:S02]  /*5a60*/  HADD2.F32 R90, -RZ, R93.H1_H1 ;  /* 0x3000005dff5a7230 */ /* 0x000fe40000004100 */
[C---:B------:R-:W-:Y:S01]  /*5a70*/  FMUL R10, R78.reuse, R10 ;  /* 0x0000000a4e0a7220 */ /* 0x040fe20000400000 */
[--C-:B------:R-:W-:Y:S01]  /*5a80*/  HADD2.F32 R93, -RZ, R94.reuse.H0_H0 ;  /* 0x2000005eff5d7230 */ /* 0x100fe20000004100 */
[----:B------:R-:W-:Y:S01]  /*5a90*/  F2FP.SATFINITE.E5M2.F32.PACK_AB_MERGE_C R156, R5, R4, R156 ;  /* 0x00000004059c723e */ /* 0x000fe2000480609c */
[----:B------:R-:W-:Y:S02]  /*5aa0*/  HADD2.F32 R94, -RZ, R94.H1_H1 ;  /* 0x3000005eff5e7230 */ /* 0x000fe40000004100 */
[C---:B------:R-:W-:Y:S01]  /*5ab0*/  FFMA R10, R81.reuse, R87, R10 ;  /* 0x00000057510a7223 */ /* 0x040fe2000000000a */
[--C-:B------:R-:W-:Y:S02]  /*5ac0*/  HADD2.F32 R121, -RZ, R122.reuse.H0_H0 ;  /* 0x2000007aff797230 */ /* 0x100fe40000004100 */
[C---:B------:R-:W-:Y:S01]  /*5ad0*/  FMUL R11, R78.reuse, R11 ;  /* 0x0000000b4e0b7220 */ /* 0x040fe20000400000 */
[----:B------:R-:W-:Y:S01]  /*5ae0*/  F2FP.F16.E5M2.UNPACK_B R126, R91 ;  /* 0x0000005bff7e723e */ /* 0x000fe200020004ff */
[----:B------:R-:W-:Y:S01]  /*5af0*/  HADD2.F32 R122, -RZ, R122.H1_H1 ;  /* 0x3000007aff7a7230 */ /* 0x000fe20000004100 */
[----:B------:R-:W-:Y:S01]  /*5b00*/  F2FP.F16.E5M2.UNPACK_B R103, R95.H1 ;  /* 0x0000005fff67723e */ /* 0x000fe200030004ff */
[C---:B------:R-:W-:Y:S01]  /*5b10*/  FFMA R11, R81.reuse, R88, R11 ;  /* 0x00000058510b7223 */ /* 0x040fe2000000000b */
[----:B------:R-:W-:Y:S01]  /*5b20*/  F2FP.F16.E5M2.UNPACK_B R128, R91.H1 ;  /* 0x0000005bff80723e */ /* 0x000fe200030004ff */
[----:B------:R-:W-:Y:S02]  /*5b30*/  HADD2.F32 R91, -RZ, R92.H0_H0 ;  /* 0x2000005cff5b7230 */ /* 0x000fe40000004100 */
[C---:B------:R-:W-:Y:S01]  /*5b40*/  FFMA R12, R81.reuse, R89, R12 ;  /* 0x00000059510c7223 */ /* 0x040fe2000000000c */
[----:B------:R-:W-:Y:S01]  /*5b50*/  FFMA R13, R81, R90, R13 ;  /* 0x0000005a510d7223 */ /* 0x000fe2000000000d */
[----:B------:R-:W-:Y:S01]  /*5b60*/  F2FP.SATFINITE.E5M2.F32.PACK_AB_MERGE_C R157, R11, R10, RZ ;  /* 0x0000000a0b9d723e */ /* 0x000fe200048060ff */
[--C-:B------:R-:W-:Y:S01]  /*5b70*/  HADD2.F32 R125, -RZ, R126.reuse.H0_H0 ;  /* 0x2000007eff7d7230 */ /* 0x100fe20000004100 */
[----:B------:R-:W-:Y:S01]  /*5b80*/  F2FP.F16.E5M2.UNPACK_B R101, R96 ;  /* 0x00000060ff65723e */ /* 0x000fe200020004ff */
[----:B------:R-:W-:Y:S01]  /*5b90*/  HADD2.F32 R126, -RZ, R126.H1_H1 ;  /* 0x3000007eff7e7230 */ /* 0x000fe20000004100 */
[----:B------:R-:W-:Y:S01]  /*5ba0*/  F2FP.SATFINITE.E5M2.F32.PACK_AB_MERGE_C R157, R9, R8, R157 ;  /* 0x00000008099d723e */ /* 0x000fe2000480609d */
[----:B------:R-:W-:Y:S02]  /*5bb0*/  HADD2.F32 R83, -RZ, R142.H0_H0 ;  /* 0x2000008eff537230 */ /* 0x000fe40000004100 */
[C---:B------:R-:W-:Y:S01]  /*5bc0*/  FMUL R14, R78.reuse, R14 ;  /* 0x0000000e4e0e7220 */ /* 0x040fe20000400000 */
[----:B------:R-:W-:Y:S02]  /*5bd0*/  HADD2.F32 R92, -RZ, R92.H1_H1 ;  /* 0x3000005cff5c7230 */ /* 0x000fe40000004100 */
[C---:B------:R-:W-:Y:S01]  /*5be0*/  FMUL R15, R78.reuse, R15 ;  /* 0x0000000f4e0f7220 */ /* 0x040fe20000400000 */
[----:B------:R-:W-:Y:S01]  /*5bf0*/  F2FP.F16.E5M2.UNPACK_B R100, R96.H1 ;  /* 0x00000060ff64723e */ /* 0x000fe200030004ff */
[--C-:B------:R-:W-:Y:S02]  /*5c00*/  HADD2.F32 R95, -RZ, R103.reuse.H0_H0 ;  /* 0x20000067ff5f7230 */ /* 0x100fe40000004100 */
[C---:B------:R-:W-:Y:S01]  /*5c10*/  FFMA R14, R81.reuse, R91, R14 ;  /* 0x0000005b510e7223 */ /* 0x040fe2000000000e */
[C---:B------:R-:W-:Y:S01]  /*5c20*/  FFMA R15, R81.reuse, R92, R15 ;  /* 0x0000005c510f7223 */ /* 0x040fe2000000000f */
[C---:B------:R-:W-:Y:S01]  /*5c30*/  FFMA R16, R81.reuse, R93, R16 ;  /* 0x0000005d51107223 */ /* 0x040fe20000000010 */
[----:B------:R-:W-:Y:S01]  /*5c40*/  FFMA R17, R81, R94, R17 ;  /* 0x0000005e51117223 */ /* 0x000fe20000000011 */
[-C--:B------:R-:W-:Y:S01]  /*5c50*/  F2FP.F16.E5M2.UNPACK_B R102, R97.reuse ;  /* 0x00000061ff66723e */ /* 0x080fe200020004ff */
[----:B------:R-:W-:Y:S01]  /*5c60*/  HADD2.F32 R96, -RZ, R103.H1_H1 ;  /* 0x30000067ff607230 */ /* 0x000fe20000004100 */
[----:B------:R-:W-:Y:S01]  /*5c70*/  F2FP.SATFINITE.E5M2.F32.PACK_AB_MERGE_C R158, R15, R14, RZ ;  /* 0x0000000e0f9e723e */ /* 0x000fe200048060ff */
[C---:B------:R-:W-:Y:S01]  /*5c80*/  FMUL R18, R78.reuse, R18 ;  /* 0x000000124e127220 */ /* 0x040fe20000400000 */
[----:B------:R-:W-:Y:S01]  /*5c90*/  F2FP.F16.E5M2.UNPACK_B R104, R97.H1 ;  /* 0x00000061ff68723e */ /* 0x000fe200030004ff */
[--C-:B------:R-:W-:Y:S01]  /*5ca0*/  HADD2.F32 R97, -RZ, R101.reuse.H0_H0 ;  /* 0x20000065ff617230 */ /* 0x100fe20000004100 */
[----:B------:R-:W-:Y:S01]  /*5cb0*/  F2FP.SATFINITE.E5M2.F32.PACK_AB_MERGE_C R158, R13, R12, R158 ;  /* 0x0000000c0d9e723e */ /* 0x000fe2000480609e */
[C---:B------:R-:W-:Y:S01]  /*5cc0*/  FFMA R18, R81.reuse, R95, R18 ;  /* 0x0000005f51127223 */ /* 0x040fe20000000012 */
[----:B------:R-:W-:Y:S01]  /*5cd0*/  F2FP.F16.E5M2.UNPACK_B R110, R99 ;  /* 0x00000063ff6e723e */ /* 0x000fe200020004ff */
[C---:B------:R-:W-:Y:S01]  /*5ce0*/  FMUL R19, R78.reuse, R19 ;  /* 0x000000134e137220 */ /* 0x040fe20000400000 */
[----:B------:R-:W-:Y:S01]  /*5cf0*/  F2FP.F16.E5M2.UNPACK_B R112, R99.H1 ;  /* 0x00000063ff70723e */ /* 0x000fe200030004ff */
[----:B------:R-:W-:Y:S01]  /*5d00*/  HADD2.F32 R99, -RZ, R101.H1_H1 ;  /* 0x30000065ff637230 */ /* 0x000fe20000004100 */
[-C--:B------:R-:W-:Y:S01]  /*5d10*/  F2FP.F16.E5M2.UNPACK_B R106, R98.reuse ;  /* 0x00000062ff6a723e */ /* 0x080fe200020004ff */
[----:B------:R-:W-:Y:S01]  /*5d20*/  HADD2.F32 R101, -RZ, R102.H0_H0 ;  /* 0x20000066ff657230 */ /* 0x000fe20000004100 */
[----:B------:R-:W-:Y:S01]  /*5d30*/  F2FP.F16.E5M2.UNPACK_B R108, R98.H1 ;  /* 0x00000062ff6c723e */ /* 0x000fe200030004ff */
[----:B------:R-:W-:Y:S02]  /*5d40*/  HADD2.F32 R98, -RZ, R100.H0_H0 ;  /* 0x20000064ff627230 */ /* 0x000fe40000004100 */
[C---:B------:R-:W-:Y:S01]  /*5d50*/  FFMA R19, R81.reuse, R96, R19 ;  /* 0x0000006051137223 */ /* 0x040fe20000000013 */
[C---:B------:R-:W-:Y:S01]  /*5d60*/  FFMA R0, R81.reuse, R97, R0 ;  /* 0x0000006151007223 */ /* 0x040fe20000000000 */
[----:B------:R-:W-:Y:S01]  /*5d70*/  FFMA R2, R81, R99, R2 ;  /* 0x0000006351027223 */ /* 0x000fe20000000002 */
[----:B------:R-:W-:Y:S02]  /*5d80*/  HADD2.F32 R102, -RZ, R102.H1_H1 ;  /* 0x30000066ff667230 */ /* 0x000fe40000004100 */
[C---:B------:R-:W-:Y:S01]  /*5d90*/  FMUL R3, R78.reuse, R22 ;  /* 0x000000164e037220 */ /* 0x040fe20000400000 */
[----:B------:R-:W-:Y:S01]  /*5da0*/  HADD2.F32 R100, -RZ, R100.H1_H1 ;  /* 0x30000064ff647230 */ /* 0x000fe20000004100 */
[----:B------:R-:W-:Y:S01]  /*5db0*/  F2FP.SATFINITE.E5M2.F32.PACK_AB_MERGE_C R159, R19, R18, RZ ;  /* 0x00000012139f723e */ /* 0x000fe200048060ff */
[--C-:B------:R-:W-:Y:S02]  /*5dc0*/  HADD2.F32 R105, -RZ, R106.reuse.H0_H0 ;  /* 0x2000006aff697230 */ /* 0x100fe40000004100 */
[----:B------:R-:W-:Y:S01]  /*5dd0*/  FFMA R3, R81, R98, R3 ;  /* 0x0000006251037223 */ /* 0x000fe20000000003 */
[----:B------:R-:W-:Y:S01]  /*5de0*/  HADD2.F32 R106, -RZ, R106.H1_H1 ;  /* 0x3000006aff6a7230 */ /* 0x000fe20000004100 */
[----:B------:R-:W-:Y:S01]  /*5df0*/  F2FP.SATFINITE.E5M2.F32.PACK_AB_MERGE_C R159, R17, R16, R159 ;  /* 0x00000010119f723e */ /* 0x000fe2000480609f */
[----:B------:R-:W-:Y:S02]  /*5e00*/  HADD2.F32 R109, -RZ, R110.H0_H0 ;  /* 0x2000006eff6d7230 */ /* 0x000fe40000004100 */
[C---:B------:R-:W-:Y:S01]  /*5e10*/  FMUL R23, R78.reuse, R23 ;  /* 0x000000174e177220 */ /* 0x040fe20000400000 */
[--C-:B------:R-:W-:Y:S02]  /*5e20*/  HADD2.F32 R103, -RZ, R104.reuse.H0_H0 ;  /* 0x20000068ff677230 */ /* 0x100fe40000004100 */
[C---:B------:R-:W-:Y:S01]  /*5e30*/  FMUL R22, R78.reuse, R26 ;  /* 0x0000001a4e167220 */ /* 0x040fe20000400000 */
[----:B------:R-:W-:Y:S01]  /*5e40*/  HADD2.F32 R104, -RZ, R104.H1_H1 ;  /* 0x30000068ff687230 */ /* 0x000fe20000004100 */
[----:B------:R1:W-:Y:S01]  /*5e50*/  STS.128 [R168+UR43+0x2200], R156 ;  /* 0x0022009ca8007988 */ /* 0x0003e20008000c2b */
[C---:B------:R-:W-:Y:S01]  /*5e60*/  FFMA R23, R81.reuse, R100, R23 ;  /* 0x0000006451177223 */ /* 0x040fe20000000017 */
[C---:B------:R-:W-:Y:S01]  /*5e70*/  FFMA R20, R81.reuse, R101, R20 ;  /* 0x0000006551147223 */ /* 0x040fe20000000014 */
[C---:B------:R-:W-:Y:S01]  /*5e80*/  FFMA R21, R81.reuse, R102, R21 ;  /* 0x0000006651157223 */ /* 0x040fe20000000015 */
[----:B------:R-:W-:Y:S01]  /*5e90*/  FFMA R22, R81, R103, R22 ;  /* 0x0000006751167223 */ /* 0x000fe20000000016 */
[----:B------:R-:W-:Y:S01]  /*5ea0*/  HADD2.F32 R110, -RZ, R110.H1_H1 ;  /* 0x3000006eff6e7230 */ /* 0x000fe20000004100 */
[----:B------:R-:W-:Y:S01]  /*5eb0*/  F2FP.SATFINITE.E5M2.F32.PACK_AB_MERGE_C R161, R23, R3, RZ ;  /* 0x0000000317a1723e */ /* 0x000fe200048060ff */
[C---:B------:R-:W-:Y:S01]  /*5ec0*/  FMUL R27, R78.reuse, R27 ;  /* 0x0000001b4e1b7220 */ /* 0x040fe20000400000 */
[--C-:B------:R-:W-:Y:S02]  /*5ed0*/  HADD2.F32 R107, -RZ, R108.reuse.H0_H0 ;  /* 0x2000006cff6b7230 */ /* 0x100fe40000004100 */
[----:B------:R-:W-:Y:S01]  /*5ee0*/  FMUL R26, R78, R30 ;  /* 0x0000001e4e1a7220 */ /* 0x000fe20000400000 */
[----:B------:R-:W-:Y:S01]  /*5ef0*/  HADD2.F32 R108, -RZ, R108.H1_H1 ;  /* 0x3000006cff6c7230 */ /* 0x000fe20000004100 */
[----:B------:R-:W-:Y:S01]  /*5f00*/  F2FP.SATFINITE.E5M2.F32.PACK_AB_MERGE_C R160, R2, R0, R161 ;  /* 0x0000000002a0723e */ /* 0x000fe200048060a1 */
[C---:B------:R-:W-:Y:S01]  /*5f10*/  FFMA R27, R81.reuse, R104, R27 ;  /* 0x00000068511b7223 */ /* 0x040fe2000000001b */
[C---:B------:R-:W-:Y:S01]  /*5f20*/  FFMA R24, R81.reuse, R105, R24 ;  /* 0x0000006951187223 */ /* 0x040fe20000000018 */
[C---:B------:R-:W-:Y:S01]  /*5f30*/  FFMA R25, R81.reuse, R106, R25 ;  /* 0x0000006a51197223 */ /* 0x040fe20000000019 */
[----:B------:R-:W-:Y:S01]  /*5f40*/  FFMA R26, R81, R107, R26 ;  /* 0x0000006b511a7223 */ /* 0x000fe2000000001a */
[C---:B------:R-:W-:Y:S01]  /*5f50*/  FMUL R31, R78.reuse, R31 ;  /* 0x0000001f4e1f7220 */ /* 0x040fe20000400000 */
[--C-:B------:R-:W-:Y:S01]  /*5f60*/  HADD2.F32 R111, -RZ, R112.reuse.H0_H0 ;  /* 0x20000070ff6f7230 */ /* 0x100fe20000004100 */
[----:B------:R-:W-:Y:S01]  /*5f70*/  F2FP.SATFINITE.E5M2.F32.PACK_AB_MERGE_C R162, R27, R22, RZ ;  /* 0x000000161ba2723e */ /* 0x000fe200048060ff */
[----:B------:R-:W-:Y:S02]  /*5f80*/  HADD2.F32 R112, -RZ, R112.H1_H1 ;  /* 0x30000070ff707230 */ /* 0x000fe40000004100 */
[C---:B------:R-:W-:Y:S01]  /*5f90*/  FFMA R31, R81.reuse, R108, R31 ;  /* 0x0000006c511f7223 */ /* 0x040fe2000000001f */
[----:B------:R-:W-:Y:S01]  /*5fa0*/  FFMA R28, R81, R109, R28 ;  /* 0x0000006d511c7223 */ /* 0x000fe2000000001c */
[----:B------:R-:W-:Y:S01]  /*5fb0*/  F2FP.SATFINITE.E5M2.F32.PACK_AB_MERGE_C R161, R21, R20, R162 ;  /* 0x0000001415a1723e */ /* 0x000fe200048060a2 */
[----:B------:R-:W-:Y:S01]  /*5fc0*/  FFMA R29, R81, R110, R29 ;  /* 0x0000006e511d7223 */ /* 0x000fe2000000001d */
[C---:B------:R-:W-:Y:S01]  /*5fd0*/  FMUL R30, R78.reuse, R34 ;  /* 0x000000224e1e7220 */ /* 0x040fe20000400000 */
[----:B------:R-:W-:Y:S01]  /*5fe0*/  F2FP.SATFINITE.E5M2.F32.PACK_AB_MERGE_C R163, R31, R26, RZ ;  /* 0x0000001a1fa3723e */ /* 0x000fe200048060ff */
[C---:B------:R-:W-:Y:S01]  /*5ff0*/  FMUL R35, R78.reuse, R35 ;  /* 0x000000234e237220 */ /* 0x040fe20000400000 */
[--C-:B------:R-:W-:Y:S02]  /*6000*/  HADD2.F32 R115, -RZ, R116.reuse.H0_H0 ;  /* 0x20000074ff737230 */ /* 0x100fe40000004100 */
[----:B------:R-:W-:Y:S01]  /*6010*/  FFMA R30, R81, R111, R30 ;  /* 0x0000006f511e7223 */ /* 0x000fe2000000001e */
[----:B------:R-:W-:Y:S01]  /*6020*/  F2FP.SATFINITE.E5M2.F32.PACK_AB_MERGE_C R162, R25, R24, R163 ;  /* 0x0000001819a2723e */ /* 0x000fe200048060a3 */
[C---:B------:R-:W-:Y:S01]  /*6030*/  FFMA R35, R81.reuse, R112, R35 ;  /* 0x0000007051237223 */ /* 0x040fe20000000023 */
[C---:B------:R-:W-:Y:S01]  /*6040*/  FFMA R32, R81.reuse, R113, R32 ;  /* 0x0000007151207223 */ /* 0x040fe20000000020 */
[----:B------:R-:W-:Y:S01]  /*6050*/  FFMA R33, R81, R114, R33 ;  /* 0x0000007251217223 */ /* 0x000fe20000000021 */
[----:B------:R-:W-:Y:S02]  /*6060*/  HADD2.F32 R116, -RZ, R116.H1_H1 ;  /* 0x30000074ff747230 */ /* 0x000fe40000004100 */
        /* <DEDUP_REMOVED lines=9> */
[----:B------:R-:W-:Y:S01]  /*6100*/  HADD2.F32 R120, -RZ, R120.H1_H1 ;  /* 0x30000078ff787230 */ /* 0x000fe20000004100 */
[----:B------:R1:W-:Y:S01]  /*6110*/  STS.128 [R178+0x2010], R160 ;  /* 0x002010a0b2007388 */ /* 0x0003e20000000c00 */
[----:B------:R-:W-:Y:S01]  /*6120*/  F2FP.SATFINITE.E5M2.F32.PACK_AB_MERGE_C R184, R39, R34, RZ ;  /* 0x0000002227b8723e */ /* 0x000fe200048060ff */
[C---:B------:R-:W-:Y:S01]  /*6130*/  FMUL R38, R78.reuse, R42 ;  /* 0x0000002a4e267220 */ /* 0x040fe20000400000 */
[C---:B------:R-:W-:Y:S01]  /*6140*/  FMUL R43, R78.reuse, R43 ;  /* 0x0000002b4e2b7220 */ /* 0x040fe20000400000 */
[--C-:B------:R-:W-:Y:S01]  /*6150*/  HADD2.F32 R123, -RZ, R124.reuse.H0_H0 ;  /* 0x2000007cff7b7230 */ /* 0x100fe20000004100 */
[----:B------:R-:W-:Y:S01]  /*6160*/  F2FP.SATFINITE.E5M2.F32.PACK_AB_MERGE_C R184, R33, R32, R184 ;  /* 0x0000002021b8723e */ /* 0x000fe200048060b8 */
[C---:B------:R-:W-:Y:S01]  /*6170*/  FFMA R38, R81.reuse, R119, R38 ;  /* 0x0000007751267223 */ /* 0x040fe20000000026 */
        /* <DEDUP_REMOVED lines=12> */
[C---:B------:R-:W-:Y:S01]  /*6240*/  FFMA R45, R81.reuse, R126, R45 ;  /* 0x0000007e512d7223 */ /* 0x040fe2000000002d */
[----:B------:R-:W-:Y:S02]  /*6250*/  HADD2.F32 R128, -RZ, R128.H1_H1 ;  /* 0x30000080ff807230 */ /* 0x000fe40000004100 */
[C---:B------:R-:W-:Y:S01]  /*6260*/  FMUL R46, R78.reuse, R50 ;  /* 0x000000324e2e7220 */ /* 0x040fe20000400000 */
[C---:B------:R-:W-:Y:S01]  /*6270*/  FMUL R51, R78.reuse, R51 ;  /* 0x000000334e337220 */ /* 0x040fe20000400000 */
[--C-:B------:R-:W-:Y:S02]  /*6280*/  HADD2.F32 R131, -RZ, R132.reuse.H0_H0 ;  /* 0x20000084ff837230 */ /* 0x100fe40000004100 */
[C---:B------:R-:W-:Y:S01]  /*6290*/  FMUL R50, R78.reuse, R54 ;  /* 0x000000364e327220 */ /* 0x040fe20000400000 */
[C---:B------:R-:W-:Y:S01]  /*62a0*/  FFMA R46, R81.reuse, R127, R46 ;  /* 0x0000007f512e7223 */ /* 0x040fe2000000002e */
[----:B------:R-:W-:Y:S02]  /*62b0*/  HADD2.F32 R132, -RZ, R132.H1_H1 ;  /* 0x30000084ff847230 */ /* 0x000fe40000004100 */
[C---:B------:R-:W-:Y:S01]  /*62c0*/  FFMA R51, R81.reuse, R128, R51 ;  /* 0x0000008051337223 */ /* 0x040fe20000000033 */
[C---:B------:R-:W-:Y:S01]  /*62d0*/  FMUL R55, R78.reuse, R55 ;  /* 0x000000374e377220 */ /* 0x040fe20000400000 */
[C---:B------:R-:W-:Y:S01]  /*62e0*/  FFMA R48, R81.reuse, R129, R48 ;  /* 0x0000008151307223 */ /* 0x040fe20000000030 */
[C---:B------:R-:W-:Y:S01]  /*62f0*/  FFMA R49, R81.reuse, R130, R49 ;  /* 0x0000008251317223 */ /* 0x040fe20000000031 */
[--C-:B------:R-:W-:Y:S02]  /*6300*/  HADD2.F32 R135, -RZ, R136.reuse.H0_H0 ;  /* 0x20000088ff877230 */ /* 0x100fe40000004100 */
[C---:B------:R-:W-:Y:S01]  /*6310*/  FFMA R50, R81.reuse, R131, R50 ;  /* 0x0000008351327223 */ /* 0x040fe20000000032 */
[----:B------:R-:W-:Y:S02]  /*6320*/  HADD2.F32 R136, -RZ, R136.H1_H1 ;  /* 0x30000088ff887230 */ /* 0x000fe40000004100 */
[C---:B------:R-:W-:Y:S01]  /*6330*/  FMUL R54, R78.reuse, R58 ;  /* 0x0000003a4e367220 */ /* 0x040fe20000400000 */
        /* <DEDUP_REMOVED lines=16> */
[----:B------:R-:W-:Y:S01]  /*6440*/  FFMA R63, R81, R140, R63 ;  /* 0x0000008c513f7223 */ /* 0x000fe2000000003f */
[----:B------:R-:W-:Y:S01]  /*6450*/  FMUL R67, R78, R67 ;  /* 0x000000434e437220 */ /* 0x000fe20000400000 */
[----:B------:R-:W-:Y:S01]  /*6460*/  F2FP.SATFINITE.E5M2.F32.PACK_AB_MERGE_C R186, R47, R42, RZ ;  /* 0x0000002a2fba723e */ /* 0x000fe200048060ff */
[----:B------:R-:W-:Y:S01]  /*6470*/  FFMA R60, R81, R83, R60 ;  /* 0x00000053513c7223 */ /* 0x000fe2000000003c */
[----:B------:R-:W-:Y:S01]  /*6480*/  F2FP.SATFINITE.E5M2.F32.PACK_AB_MERGE_C R187, R51, R46, RZ ;  /* 0x0000002e33bb723e */ /* 0x000fe200048060ff */
[C---:B------:R-:W-:Y:S01]  /*6490*/  FFMA R61, R81.reuse, R80, R61 ;  /* 0x00000050513d7223 */ /* 0x040fe2000000003d */
[C---:B------:R-:W-:Y:S01]  /*64a0*/  FFMA R62, R81.reuse, R85, R62 ;  /* 0x00000055513e7223 */ /* 0x040fe2000000003e */
[----:B------:R-:W-:Y:S01]  /*64b0*/  FFMA R67, R81, R82, R67 ;  /* 0x0000005251437223 */ /* 0x000fe20000000043 */
[----:B------:R-:W-:Y:S02]  /*64c0*/  F2FP.SATFINITE.E5M2.F32.PACK_AB_MERGE_C R186, R41, R40, R186 ;  /* 0x0000002829ba723e */ /* 0x000fe400048060ba */
[----:B------:R-:W-:Y:S02]  /*64d0*/  F2FP.SATFINITE.E5M2.F32.PACK_AB_MERGE_C R187, R45, R44, R187 ;  /* 0x0000002c2dbb723e */ /* 0x000fe400048060bb */
[----:B------:R-:W-:Y:S02]  /*64e0*/  F2FP.SATFINITE.E5M2.F32.PACK_AB_MERGE_C R188, R55, R50, RZ ;  /* 0x0000003237bc723e */ /* 0x000fe400048060ff */
[----:B------:R-:W-:Y:S01]  /*64f0*/  F2FP.SATFINITE.E5M2.F32.PACK_AB_MERGE_C R189, R59, R54, RZ ;  /* 0x000000363bbd723e */ /* 0x000fe200048060ff */
[----:B------:R1:W-:Y:S01]  /*6500*/  STS.128 [R177+0x2020], R184 ;  /* 0x002020b8b1007388 */ /* 0x0003e20000000c00 */
[----:B------:R-:W-:Y:S02]  /*6510*/  F2FP.SATFINITE.E5M2.F32.PACK_AB_MERGE_C R190, R63, R58, RZ ;  /* 0x0000003a3fbe723e */ /* 0x000fe400048060ff */
[----:B------:R-:W-:Y:S02]  /*6520*/  F2FP.SATFINITE.E5M2.F32.PACK_AB_MERGE_C R182, R67, R62, RZ ;  /* 0x0000003e43b6723e */ /* 0x000fe400048060ff */
[----:B------:R-:W-:Y:S02]  /*6530*/  F2FP.SATFINITE.E5M2.F32.PACK_AB_MERGE_C R188, R49, R48, R188 ;  /* 0x0000003031bc723e */ /* 0x000fe400048060bc */
[----:B------:R-:W-:Y:S02]  /*6540*/  F2FP.SATFINITE.E5M2.F32.PACK_AB_MERGE_C R189, R53, R52, R189 ;  /* 0x0000003435bd723e */ /* 0x000fe400048060bd */
[----:B------:R-:W-:Y:S02]  /*6550*/  F2FP.SATFINITE.E5M2.F32.PACK_AB_MERGE_C R190, R57, R56, R190 ;  /* 0x0000003839be723e */ /* 0x000fe400048060be */
[----:B------:R-:W-:Y:S02]  /*6560*/  F2FP.SATFINITE.E5M2.F32.PACK_AB_MERGE_C R191, R61, R60, R182 ;  /* 0x0000003c3dbf723e */ /* 0x000fe400048060b6 */
[----:B------:R-:W-:Y:S03]  /*6570*/  IADD3 R76, PT, PT, R76, 0x1, RZ ;  /* 0x000000014c4c7810 */ /* 0x000fe60007ffe0ff */
[----:B------:R1:W-:Y:S01]  /*6580*/  STS.128 [R176+0x2030], R188 ;  /* 0x002030bcb0007388 */ /* 0x0003e20000000c00 */
[----:B------:R-:W-:Y:S01]  /*6590*/  @!PT LDS RZ, [RZ] ;  /* 0x00000000fffff984 */ /* 0x000fe20000000800 */
[----:B------:R-:W-:Y:S01]  /*65a0*/  @!PT LDS RZ, [RZ] ;  /* 0x00000000fffff984 */ /* 0x000fe20000000800 */
[----:B------:R-:W-:Y:S01]  /*65b0*/  @!PT LDS RZ, [RZ] ;  /* 0x00000000fffff984 */ /* 0x000fe20000000800 */
[----:B------:R-:W-:Y:S01]  /*65c0*/  @!PT LDS RZ, [RZ] ;  /* 0x00000000fffff984 */ /* 0x000fe20000000800 */
[----:B------:R3:W-:Y:S07]  /*65d0*/  MEMBAR.ALL.CTA ;  /* 0x0000000000007992 */ /* 0x0007ee0000008000 */
[----:B---3--:R-:W3:Y:S02]  /*65e0*/  FENCE.VIEW.ASYNC.S ;  /* 0x00000000000073c6 */ /* 0x008ee40000000000 */
[----:B---3--:R-:W-:Y:S06]  /*65f0*/  BAR.SYNC.DEFER_BLOCKING 0x1, 0x80 ;  /* 0x0042000000007b1d */ /* 0x008fec0000010000 */
[----:B------:R-:W-:Y:S05]  /*6600*/  @P0 BRA `(.L_x_91) ;  /* 0x0000000000340947 */ /* 0x000fea0003800000 */
[----:B------:R-:W-:Y:S01]  /*6610*/  UIADD3 UR12, UPT, UPT, UR43, 0x2200, URZ ;  /* 0x000022002b0c7890 */ /* 0x000fe2000fffe0ff */
[----:B------:R-:W-:Y:S01]  /*6620*/  R2UR UR9, R155 ;  /* 0x000000009b0972ca */ /* 0x000fe200000e0000 */
[----:B------:R-:W-:Y:S01]  /*6630*/  UIADD3 UR10, UP0, UPT, UR46, 0x680, URZ ;  /* 0x000006802e0a7890 */ /* 0x000fe2000ff1e0ff */
[----:B------:R-:W-:Y:S01]  /*6640*/  R2UR UR8, R165 ;  /* 0x00000000a50872ca */ /* 0x000fe200000e0000 */
[----:B------:R-:W-:Y:S02]  /*6650*/  UMOV UR7, UR36 ;  /* 0x0000002400077c82 */ /* 0x000fe40008000000 */
[----:B------:R-:W-:Y:S01]  /*6660*/  IMAD.U32 R179, RZ, RZ, UR12 ;  /* 0x0000000cffb37e24 */ /* 0x000fe2000f8e00ff */
[----:B------:R-:W-:Y:S04]  /*6670*/  UIADD3.X UR11, UPT, UPT, URZ, UR47, URZ, UP0, !UPT ;  /* 0x0000002fff0b7290 */ /* 0x000fe800087fe4ff */
[----:B------:R-:W-:Y:S03]  /*6680*/  R2UR UR4, R179 ;  /* 0x00000000b30472ca */ /* 0x000fe600000e0000 */
[----:B------:R-:W-:Y:S02]  /*6690*/  USHF.L.U32 UR5, UR9, 0x6, URZ ;  /* 0x0000000609057899 */ /* 0x000fe400080006ff */
[----:B------:R-:W-:Y:S09]  /*66a0*/  USHF.L.U32 UR6, UR8, 0x7, URZ ;  /* 0x0000000708067899 */ /* 0x000ff200080006ff */
[----:B------:R3:W-:Y:S01]  /*66b0*/  UTMASTG.3D [UR4], [UR10] ;  /* 0x000000040a0073b5 */ /* 0x0007e20008010000 */
[----:B------:R0:W-:Y:S01]  /*66c0*/  UTMACMDFLUSH ;  /* 0x00000000000079b7 */ /* 0x0001e20000000000 */
[----:B---3--:R-:W-:Y:S04]  /*66d0*/  DEPBAR.LE SB0, 0x0 ;  /* 0x000080000000791a */ /* 0x008fe80000000000 */
.L_x_91:
[----:B------:R-:W-:Y:S05]  /*66e0*/  BSYNC.RECONVERGENT B0 ;  /* 0x0000000000007941 */ /* 0x000fea0003800200 */
.L_x_90:
[----:B------:R-:W-:Y:S01]  /*66f0*/  BAR.SYNC.DEFER_BLOCKING 0x1, 0x80 ;  /* 0x0042000000007b1d */ /* 0x000fe20000010000 */
[----:B------:R-:W-:Y:S01]  /*6700*/  ISETP.NE.AND P2, PT, R180, RZ, PT ;  /* 0x000000ffb400720c */ /* 0x000fe20003f45270 */
[----:B------:R-:W-:Y:S01]  /*6710*/  IMAD.IADD R155, R75, 0x1, R143 ;  /* 0x000000014b9b7824 */ /* 0x000fe200078e028f */
[----:B------:R-:W-:Y:S01]  /*6720*/  ISETP.NE.AND P0, PT, R181, 0x2, PT ;  /* 0x00000002b500780c */ /* 0x000fe20003f05270 */
[----:B------:R-:W-:Y:S01]  /*6730*/  IMAD.IADD R165, R77, 0x1, R154 ;  /* 0x000000014da57824 */ /* 0x000fe200078e029a */
[----:B------:R-:W-:Y:S02]  /*6740*/  ISETP.NE.AND P1, PT, R76, 0x4, PT ;  /* 0x000000044c00780c */ /* 0x000fe40003f25270 */
[----:B------:R-:W-:Y:S02]  /*6750*/  SEL R3, RZ, 0x1, P0 ;  /* 0x00000001ff037807 */ /* 0x000fe40000000000 */
[----:B------:R-:W-:Y:S02]  /*6760*/  SEL R0, RZ, 0x1, P1 ;  /* 0x00000001ff007807 */ /* 0x000fe40000800000 */
[----:B------:R-:W-:Y:S02]  /*6770*/  LOP3.LUT R174, R174, R3, RZ, 0x3c, !PT ;  /* 0x00000003aeae7212 */ /* 0x000fe400078e3cff */
[----:B------:R-:W-:Y:S02]  /*6780*/  LOP3.LUT R175, R175, R0, RZ, 0x3c, !PT ;  /* 0x00000000afaf7212 */ /* 0x000fe400078e3cff */
[----:B------:R-:W-:Y:S02]  /*6790*/  @P2 R2UR UR36, R171 ;  /* 0x00000000ab2422ca */ /* 0x000fe400000e0000 */
[----:B------:R-:W-:Y:S02]  /*67a0*/  SEL R181, R181, RZ, P0 ;  /* 0x000000ffb5b57207 */ /* 0x000fe40000000000 */
[----:B------:R-:W-:Y:S01]  /*67b0*/  SEL R76, R76, RZ, P1 ;  /* 0x000000ff4c4c7207 */ /* 0x000fe20000800000 */
[----:B------:R-:W-:Y:S10]  /*67c0*/  @P2 BRA `(.L_x_92) ;  /* 0xffffffdc00702947 */ /* 0x000ff4000383ffff */
[----:B------:R-:W-:Y:S05]  /*67d0*/  EXIT ;  /* 0x000000000000794d */ /* 0x000fea0003800000 */
.L_x_19:
[----:B--2---:R2:W1:Y:S02]  /*67e0*/  SYNCS.PHASECHK.TRANS64.TRYWAIT P0, [R3+URZ+0xb0], R2 ;  /* 0x0000b002030075a7 */ /* 0x00446400080011ff */
[----:B-1----:R-:W-:Y:S05]  /*67f0*/  @!P0 NANOSLEEP.SYNCS 0x989680 ;  /* 0x009896800000895d */ /* 0x002fea0003900000 */
[----:B------:R-:W1:Y:S02]  /*6800*/  @!P0 SYNCS.PHASECHK.TRANS64 P0, [R3+URZ+0xb0], R2 ;  /* 0x0000b002030085a7 */ /* 0x000e6400080010ff */
[----:B-1----:R-:W-:Y:S05]  /*6810*/  @!P0 BRA `(.L_x_19) ;  /* 0xfffffffc00f08947 */ /* 0x002fea000383ffff */
[----:B------:R-:W-:Y:S05]  /*6820*/  BRA `(.L_x_93) ;  /* 0xffffffac00447947 */ /* 0x000fea000383ffff */
.L_x_22:
[----:B-1----:R-:W-:-:S07]  /*6830*/  MOV R2, UR33 ;  /* 0x0000002100027c02 */ /* 0x002fce0008000f00 */
.L_x_94:
[----:B-1----:R1:W2:Y:S02]  /*6840*/  SYNCS.PHASECHK.TRANS64.TRYWAIT P0, [R2+URZ+0x10], R5 ;  /* 0x00001005020075a7 */ /* 0x0022a400080011ff */
[----:B--2---:R-:W-:Y:S05]  /*6850*/  @!P0 NANOSLEEP.SYNCS 0x989680 ;  /* 0x009896800000895d */ /* 0x004fea0003900000 */
[----:B------:R-:W2:Y:S02]  /*6860*/  @!P0 SYNCS.PHASECHK.TRANS64 P0, [R2+URZ+0x10], R5 ;  /* 0x00001005020085a7 */ /* 0x000ea400080010ff */
[----:B--2---:R-:W-:Y:S05]  /*6870*/  @!P0 BRA `(.L_x_94) ;  /* 0xfffffffc00f08947 */ /* 0x004fea000383ffff */
[----:B------:R-:W-:Y:S05]  /*6880*/  BRA `(.L_x_21) ;  /* 0xffffffac00947947 */ /* 0x000fea000383ffff */
.L_x_28:
[----:B-1----:R-:W-:-:S07]  /*6890*/  MOV R2, UR17 ;  /* 0x0000001100027c02 */ /* 0x002fce0008000f00 */
.L_x_95:
[----:B-1----:R1:W2:Y:S02]  /*68a0*/  SYNCS.PHASECHK.TRANS64.TRYWAIT P0, [R2+URZ+0x10], R5 ;  /* 0x00001005020075a7 */ /* 0x0022a400080011ff */
[----:B--2---:R-:W-:Y:S05]  /*68b0*/  @!P0 NANOSLEEP.SYNCS 0x989680 ;  /* 0x009896800000895d */ /* 0x004fea0003900000 */
[----:B------:R-:W2:Y:S02]  /*68c0*/  @!P0 SYNCS.PHASECHK.TRANS64 P0, [R2+URZ+0x10], R5 ;  /* 0x00001005020085a7 */ /* 0x000ea400080010ff */
[----:B--2---:R-:W-:Y:S05]  /*68d0*/  @!P0 BRA `(.L_x_95) ;  /* 0xfffffffc00f08947 */ /* 0x004fea000383ffff */
[----:B------:R-:W-:Y:S05]  /*68e0*/  BRA `(.L_x_27) ;  /* 0xffffffb0003c7947 */ /* 0x000fea000383ffff */
.L_x_32:
[----:B-1----:R1:W2:Y:S02]  /*68f0*/  SYNCS.PHASECHK.TRANS64.TRYWAIT P0, [R2+URZ+0x40], R3 ;  /* 0x00004003020075a7 */ /* 0x0022a400080011ff */
[----:B--2---:R-:W-:Y:S05]  /*6900*/  @!P0 NANOSLEEP.SYNCS 0x989680 ;  /* 0x009896800000895d */ /* 0x004fea0003900000 */
[----:B------:R-:W2:Y:S02]  /*6910*/  @!P0 SYNCS.PHASECHK.TRANS64 P0, [R2+URZ+0x40], R3 ;  /* 0x00004003020085a7 */ /* 0x000ea400080010ff */
[----:B--2---:R-:W-:Y:S05]  /*6920*/  @!P0 BRA `(.L_x_32) ;  /* 0xfffffffc00f08947 */ /* 0x004fea000383ffff */
[----:B------:R-:W-:Y:S05]  /*6930*/  BRA `(.L_x_96) ;  /* 0xffffffb000cc7947 */ /* 0x000fea000383ffff */
.L_x_36:
[----:B----4-:R-:W-:-:S07]  /*6940*/  MOV R0, UR4 ;  /* 0x0000000400007c02 */ /* 0x010fce0008000f00 */
.L_x_97:
[----:B-1----:R1:W2:Y:S02]  /*6950*/  SYNCS.PHASECHK.TRANS64.TRYWAIT P0, [R0+URZ], R3 ;  /* 0x00000003000075a7 */ /* 0x0022a400080011ff */
[----:B--2---:R-:W-:Y:S05]  /*6960*/  @!P0 NANOSLEEP.SYNCS 0x989680 ;  /* 0x009896800000895d */ /* 0x004fea0003900000 */
[----:B------:R-:W2:Y:S02]  /*6970*/  @!P0 SYNCS.PHASECHK.TRANS64 P0, [R0+URZ], R3 ;  /* 0x00000003000085a7 */ /* 0x000ea400080010ff */
[----:B--2---:R-:W-:Y:S05]  /*6980*/  @!P0 BRA `(.L_x_97) ;  /* 0xfffffffc00f08947 */ /* 0x004fea000383ffff */
[----:B------:R-:W-:Y:S05]  /*6990*/  BRA `(.L_x_98) ;  /* 0xffffffb8003c7947 */ /* 0x000fea000383ffff */
.L_x_39:
[----:B-1----:R1:W2:Y:S02]  /*69a0*/  SYNCS.PHASECHK.TRANS64.TRYWAIT P0, [R0+URZ+0xa0], R5 ;  /* 0x0000a005000075a7 */ /* 0x0022a400080011ff */
[----:B--2---:R-:W-:Y:S05]  /*69b0*/  @!P0 NANOSLEEP.SYNCS 0x989680 ;  /* 0x009896800000895d */ /* 0x004fea0003900000 */
[----:B------:R-:W2:Y:S02]  /*69c0*/  @!P0 SYNCS.PHASECHK.TRANS64 P0, [R0+URZ+0xa0], R5 ;  /* 0x0000a005000085a7 */ /* 0x000ea400080010ff */
[----:B--2---:R-:W-:Y:S05]  /*69d0*/  @!P0 BRA `(.L_x_39) ;  /* 0xfffffffc00f08947 */ /* 0x004fea000383ffff */
[----:B------:R-:W-:Y:S05]  /*69e0*/  BRA `(.L_x_99) ;  /* 0xffffffb800987947 */ /* 0x000fea000383ffff */
.L_x_40:
[----:B------:R-:W-:-:S07]  /*69f0*/  MOV R0, UR5 ;  /* 0x0000000500007c02 */ /* 0x000fce0008000f00 */
.L_x_100:
[----:B-1----:R1:W2:Y:S02]  /*6a00*/  SYNCS.PHASECHK.TRANS64.TRYWAIT P0, [R0+URZ+0x50], R5 ;  /* 0x00005005000075a7 */ /* 0x0022a400080011ff */
[----:B--2---:R-:W-:Y:S05]  /*6a10*/  @!P0 NANOSLEEP.SYNCS 0x989680 ;  /* 0x009896800000895d */ /* 0x004fea0003900000 */
[----:B------:R-:W2:Y:S02]  /*6a20*/  @!P0 SYNCS.PHASECHK.TRANS64 P0, [R0+URZ+0x50], R5 ;  /* 0x00005005000085a7 */ /* 0x000ea400080010ff */
[----:B--2---:R-:W-:Y:S05]  /*6a30*/  @!P0 BRA `(.L_x_100) ;  /* 0xfffffffc00f08947 */ /* 0x004fea000383ffff */
[----:B------:R-:W-:Y:S05]  /*6a40*/  BRA `(.L_x_101) ;  /* 0xffffffb800a87947 */ /* 0x000fea000383ffff */
.L_x_41:
[----:B-1----:R1:W2:Y:S02]  /*6a50*/  SYNCS.PHASECHK.TRANS64.TRYWAIT P1, [R0+URZ+0x40], R5 ;  /* 0x00004005000075a7 */ /* 0x0022a400080211ff */
[----:B--2---:R-:W-:Y:S05]  /*6a60*/  @!P1 NANOSLEEP.SYNCS 0x989680 ;  /* 0x009896800000995d */ /* 0x004fea0003900000 */
[----:B------:R-:W2:Y:S02]  /*6a70*/  @!P1 SYNCS.PHASECHK.TRANS64 P1, [R0+URZ+0x40], R5 ;  /* 0x00004005000095a7 */ /* 0x000ea400080210ff */
[----:B--2---:R-:W-:Y:S05]  /*6a80*/  @!P1 BRA `(.L_x_41) ;  /* 0xfffffffc00f09947 */ /* 0x004fea000383ffff */
[----:B------:R-:W-:Y:S05]  /*6a90*/  BRA `(.L_x_102) ;  /* 0xffffffb800d87947 */ /* 0x000fea000383ffff */
.L_x_44:
[----:B------:R-:W-:-:S07]  /*6aa0*/  MOV R0, UR5 ;  /* 0x0000000500007c02 */ /* 0x000fce0008000f00 */
.L_x_103:
[----:B-1----:R1:W2:Y:S02]  /*6ab0*/  SYNCS.PHASECHK.TRANS64.TRYWAIT P0, [R0+URZ+0x50], R3 ;  /* 0x00005003000075a7 */ /* 0x0022a400080011ff */
[----:B--2---:R-:W-:Y:S05]  /*6ac0*/  @!P0 NANOSLEEP.SYNCS 0x989680 ;  /* 0x009896800000895d */ /* 0x004fea0003900000 */
[----:B------:R-:W2:Y:S02]  /*6ad0*/  @!P0 SYNCS.PHASECHK.TRANS64 P0, [R0+URZ+0x50], R3 ;  /* 0x00005003000085a7 */ /* 0x000ea400080010ff */
[----:B--2---:R-:W-:Y:S05]  /*6ae0*/  @!P0 BRA `(.L_x_103) ;  /* 0xfffffffc00f08947 */ /* 0x004fea000383ffff */
[----:B------:R-:W-:Y:S05]  /*6af0*/  BRA `(.L_x_43) ;  /* 0xffffffbc002c7947 */ /* 0x000fea000383ffff */
.L_x_51:
[----:B-1----:R1:W2:Y:S02]  /*6b00*/  SYNCS.PHASECHK.TRANS64.TRYWAIT P1, [R0+URZ+0x40], R5 ;  /* 0x00004005000075a7 */ /* 0x0022a400080211ff */
[----:B--2---:R-:W-:Y:S05]  /*6b10*/  @!P1 NANOSLEEP.SYNCS 0x989680 ;  /* 0x009896800000995d */ /* 0x004fea0003900000 */
[----:B------:R-:W2:Y:S02]  /*6b20*/  @!P1 SYNCS.PHASECHK.TRANS64 P1, [R0+URZ+0x40], R5 ;  /* 0x00004005000095a7 */ /* 0x000ea400080210ff */
[----:B--2---:R-:W-:Y:S05]  /*6b30*/  @!P1 BRA `(.L_x_51) ;  /* 0xfffffffc00f09947 */ /* 0x004fea000383ffff */
[----:B------:R-:W-:Y:S05]  /*6b40*/  BRA `(.L_x_104) ;  /* 0xffffffc0009c7947 */ /* 0x000fea000383ffff */
.L_x_52:
[----:B------:R-:W-:-:S07]  /*6b50*/  MOV R3, UR7 ;  /* 0x0000000700037c02 */ /* 0x000fce0008000f00 */
.L_x_105:
[----:B-1----:R1:W2:Y:S02]  /*6b60*/  SYNCS.PHASECHK.TRANS64.TRYWAIT P0, [R3+URZ+0x80], R0 ;  /* 0x00008000030075a7 */ /* 0x0022a400080011ff */
[----:B--2---:R-:W-:Y:S05]  /*6b70*/  @!P0 NANOSLEEP.SYNCS 0x989680 ;  /* 0x009896800000895d */ /* 0x004fea0003900000 */
[----:B------:R-:W2:Y:S02]  /*6b80*/  @!P0 SYNCS.PHASECHK.TRANS64 P0, [R3+URZ+0x80], R0 ;  /* 0x00008000030085a7 */ /* 0x000ea400080010ff */
[----:B--2---:R-:W-:Y:S05]  /*6b90*/  @!P0 BRA `(.L_x_105) ;  /* 0xfffffffc00f08947 */ /* 0x004fea000383ffff */
[----:B------:R-:W-:Y:S05]  /*6ba0*/  BRA `(.L_x_106) ;  /* 0xffffffc000d47947 */ /* 0x000fea000383ffff */
.L_x_55:
[----:B------:R-:W-:Y:S07]  /*6bb0*/  MOV R0, UR6 ;  /* 0x0000000600007c02 */ /* 0x000fee0008000f00 */
.L_x_107:
[----:B-1----:R1:W2:Y:S02]  /*6bc0*/  SYNCS.PHASECHK.TRANS64.TRYWAIT P0, [R0+URZ], R3 ;  /* 0x00000003000075a7 */ /* 0x0022a400080011ff */
[----:B--2---:R-:W-:Y:S05]  /*6bd0*/  @!P0 NANOSLEEP.SYNCS 0x989680 ;  /* 0x009896800000895d */ /* 0x004fea0003900000 */
[----:B------:R-:W2:Y:S02]  /*6be0*/  @!P0 SYNCS.PHASECHK.TRANS64 P0, [R0+URZ], R3 ;  /* 0x00000003000085a7 */ /* 0x000ea400080010ff */
[----:B--2---:R-:W-:Y:S05]  /*6bf0*/  @!P0 BRA `(.L_x_107) ;  /* 0xfffffffc00f08947 */ /* 0x004fea000383ffff */
[----:B------:R-:W-:Y:S05]  /*6c00*/  BRA `(.L_x_54) ;  /* 0xffffffc000f07947 */ /* 0x000fea000383ffff */
.L_x_58:
[----:B------:R-:W-:-:S07]  /*6c10*/  MOV R0, UR6 ;  /* 0x0000000600007c02 */ /* 0x000fce0008000f00 */
.L_x_108:
[----:B--2---:R2:W4:Y:S02]  /*6c20*/  SYNCS.PHASECHK.TRANS64.TRYWAIT P0, [R0+URZ], R3 ;  /* 0x00000003000075a7 */ /* 0x00452400080011ff */
[----:B----4-:R-:W-:Y:S05]  /*6c30*/  @!P0 NANOSLEEP.SYNCS 0x989680 ;  /* 0x009896800000895d */ /* 0x010fea0003900000 */
[----:B------:R-:W4:Y:S02]  /*6c40*/  @!P0 SYNCS.PHASECHK.TRANS64 P0, [R0+URZ], R3 ;  /* 0x00000003000085a7 */ /* 0x000f2400080010ff */
[----:B----4-:R-:W-:Y:S05]  /*6c50*/  @!P0 BRA `(.L_x_108) ;  /* 0xfffffffc00f08947 */ /* 0x010fea000383ffff */
[----:B------:R-:W-:Y:S05]  /*6c60*/  BRA `(.L_x_109) ;  /* 0xffffffc400cc7947 */ /* 0x000fea000383ffff */
.L_x_59:
[----:B------:R-:W-:-:S07]  /*6c70*/  MOV R0, UR6 ;  /* 0x0000000600007c02 */ /* 0x000fce0008000f00 */
.L_x_110:
[----:B-1----:R1:W2:Y:S02]  /*6c80*/  SYNCS.PHASECHK.TRANS64.TRYWAIT P0, [R0+URZ], R3 ;  /* 0x00000003000075a7 */ /* 0x0022a400080011ff */
[----:B--2---:R-:W-:Y:S05]  /*6c90*/  @!P0 NANOSLEEP.SYNCS 0x989680 ;  /* 0x009896800000895d */ /* 0x004fea0003900000 */
[----:B------:R-:W2:Y:S02]  /*6ca0*/  @!P0 SYNCS.PHASECHK.TRANS64 P0, [R0+URZ], R3 ;  /* 0x00000003000085a7 */ /* 0x000ea400080010ff */
[----:B--2---:R-:W-:Y:S05]  /*6cb0*/  @!P0 BRA `(.L_x_110) ;  /* 0xfffffffc00f08947 */ /* 0x004fea000383ffff */
[----:B------:R-:W-:Y:S05]  /*6cc0*/  BRA `(.L_x_111) ;  /* 0xffffffc400d87947 */ /* 0x000fea000383ffff */
.L_x_60:
[----:B------:R-:W-:-:S07]  /*6cd0*/  MOV R0, UR6 ;  /* 0x0000000600007c02 */ /* 0x000fce0008000f00 */
.L_x_112:
[----:B-1----:R1:W2:Y:S02]  /*6ce0*/  SYNCS.PHASECHK.TRANS64.TRYWAIT P0, [R0+URZ], R3 ;  /* 0x00000003000075a7 */ /* 0x0022a400080011ff */
[----:B--2---:R-:W-:Y:S05]  /*6cf0*/  @!P0 NANOSLEEP.SYNCS 0x989680 ;  /* 0x009896800000895d */ /* 0x004fea0003900000 */
[----:B------:R-:W2:Y:S02]  /*6d00*/  @!P0 SYNCS.PHASECHK.TRANS64 P0, [R0+URZ], R3 ;  /* 0x00000003000085a7 */ /* 0x000ea400080010ff */
[----:B--2---:R-:W-:Y:S05]  /*6d10*/  @!P0 BRA `(.L_x_112) ;  /* 0xfffffffc00f08947 */ /* 0x004fea000383ffff */
[----:B------:R-:W-:Y:S05]  /*6d20*/  BRA `(.L_x_113) ;  /* 0xffffffc400e47947 */ /* 0x000fea000383ffff */
.L_x_61:
[----:B------:R-:W-:-:S07]  /*6d30*/  MOV R0, UR7 ;  /* 0x0000000700007c02 */ /* 0x000fce0008000f00 */
.L_x_114:
[----:B-1----:R1:W2:Y:S02]  /*6d40*/  SYNCS.PHASECHK.TRANS64.TRYWAIT P0, [R0+URZ], R3 ;  /* 0x00000003000075a7 */ /* 0x0022a400080011ff */
[----:B--2---:R-:W-:Y:S05]  /*6d50*/  @!P0 NANOSLEEP.SYNCS 0x989680 ;  /* 0x009896800000895d */ /* 0x004fea0003900000 */
[----:B------:R-:W2:Y:S02]  /*6d60*/  @!P0 SYNCS.PHASECHK.TRANS64 P0, [R0+URZ], R3 ;  /* 0x00000003000085a7 */ /* 0x000ea400080010ff */
[----:B--2---:R-:W-:Y:S05]  /*6d70*/  @!P0 BRA `(.L_x_114) ;  /* 0xfffffffc00f08947 */ /* 0x004fea000383ffff */
[----:B------:R-:W-:Y:S05]  /*6d80*/  BRA `(.L_x_115) ;  /* 0xffffffc400f07947 */ /* 0x000fea000383ffff */
.L_x_66:
[----:B---3--:R3:W1:Y:S02]  /*6d90*/  SYNCS.PHASECHK.TRANS64.TRYWAIT P0, [R0+URZ+0x40], R3 ;  /* 0x00004003000075a7 */ /* 0x00866400080011ff */
[----:B-1----:R-:W-:Y:S05]  /*6da0*/  @!P0 NANOSLEEP.SYNCS 0x989680 ;  /* 0x009896800000895d */ /* 0x002fea0003900000 */
[----:B------:R-:W1:Y:S02]  /*6db0*/  @!P0 SYNCS.PHASECHK.TRANS64 P0, [R0+URZ+0x40], R3 ;  /* 0x00004003000085a7 */ /* 0x000e6400080010ff */
[----:B-1----:R-:W-:Y:S05]  /*6dc0*/  @!P0 BRA `(.L_x_66) ;  /* 0xfffffffc00f08947 */ /* 0x002fea000383ffff */
[----:B------:R-:W-:Y:S05]  /*6dd0*/  BRA `(.L_x_116) ;  /* 0xffffffc800ec7947 */ /* 0x000fea000383ffff */
.L_x_69:
[----:B------:R-:W-:Y:S07]  /*6de0*/  MOV R0, UR6 ;  /* 0x0000000600007c02 */ /* 0x000fee0008000f00 */
.L_x_117:
[----:B-1----:R1:W3:Y:S02]  /*6df0*/  SYNCS.PHASECHK.TRANS64.TRYWAIT P0, [R0+URZ+0x38], R3 ;  /* 0x00003803000075a7 */ /* 0x0022e400080011ff */
[----:B---3--:R-:W-:Y:S05]  /*6e00*/  @!P0 NANOSLEEP.SYNCS 0x989680 ;  /* 0x009896800000895d */ /* 0x008fea0003900000 */
[----:B------:R-:W3:Y:S02]  /*6e10*/  @!P0 SYNCS.PHASECHK.TRANS64 P0, [R0+URZ+0x38], R3 ;  /* 0x00003803000085a7 */ /* 0x000ee400080010ff */
[----:B---3--:R-:W-:Y:S05]  /*6e20*/  @!P0 BRA `(.L_x_117) ;  /* 0xfffffffc00f08947 */ /* 0x008fea000383ffff */
[----:B------:R-:W-:Y:S05]  /*6e30*/  BRA `(.L_x_68) ;  /* 0xffffffcc00d87947 */ /* 0x000fea000383ffff */
.L_x_72:
[----:B------:R-:W-:Y:S07]  /*6e40*/  MOV R3, UR6 ;  /* 0x0000000600037c02 */ /* 0x000fee0008000f00 */
.L_x_118:
[----:B-1----:R1:W2:Y:S02]  /*6e50*/  SYNCS.PHASECHK.TRANS64.TRYWAIT P2, [R3+URZ+0x28], R26 ;  /* 0x0000281a030075a7 */ /* 0x0022a400080411ff */
[----:B--2---:R-:W-:Y:S05]  /*6e60*/  @!P2 NANOSLEEP.SYNCS 0x989680 ;  /* 0x009896800000a95d */ /* 0x004fea0003900000 */
[----:B------:R-:W2:Y:S02]  /*6e70*/  @!P2 SYNCS.PHASECHK.TRANS64 P2, [R3+URZ+0x28], R26 ;  /* 0x0000281a0300a5a7 */ /* 0x000ea400080410ff */
[----:B--2---:R-:W-:Y:S05]  /*6e80*/  @!P2 BRA `(.L_x_118) ;  /* 0xfffffffc00f0a947 */ /* 0x004fea000383ffff */
[----:B------:R-:W-:Y:S05]  /*6e90*/  BRA `(.L_x_119) ;  /* 0xffffffd0006c7947 */ /* 0x000fea000383ffff */
.L_x_75:
[----:B--2---:R2:W4:Y:S02]  /*6ea0*/  SYNCS.PHASECHK.TRANS64.TRYWAIT P0, [R0+URZ+0x40], R3 ;  /* 0x00004003000075a7 */ /* 0x00452400080011ff */
[----:B----4-:R-:W-:Y:S05]  /*6eb0*/  @!P0 NANOSLEEP.SYNCS 0x989680 ;  /* 0x009896800000895d */ /* 0x010fea0003900000 */
[----:B------:R-:W4:Y:S02]  /*6ec0*/  @!P0 SYNCS.PHASECHK.TRANS64 P0, [R0+URZ+0x40], R3 ;  /* 0x00004003000085a7 */ /* 0x000f2400080010ff */
[----:B----4-:R-:W-:Y:S05]  /*6ed0*/  @!P0 BRA `(.L_x_75) ;  /* 0xfffffffc00f08947 */ /* 0x010fea000383ffff */
[----:B------:R-:W-:Y:S05]  /*6ee0*/  BRA `(.L_x_120) ;  /* 0xffffffd400bc7947 */ /* 0x000fea000383ffff */
.L_x_86:
[----:B-1----:R-:W-:Y:S04]  /*6ef0*/  MOV R0, UR43 ;  /* 0x0000002b00007c02 */ /* 0x002fe80008000f00 */
[----:B------:R1:W2:Y:S03]  /*6f00*/  SYNCS.PHASECHK.TRANS64.TRYWAIT P1, [R0+URZ+0x20], R3 ;  /* 0x00002003000075a7 */ /* 0x0002a600080211ff */
[----:B--2---:R-:W-:Y:S05]  /*6f10*/  @!P1 NANOSLEEP.SYNCS 0x989680 ;  /* 0x009896800000995d */ /* 0x004fea0003900000 */
[----:B------:R-:W2:Y:S02]  /*6f20*/  @!P1 SYNCS.PHASECHK.TRANS64 P1, [R0+URZ+0x20], R3 ;  /* 0x00002003000095a7 */ /* 0x000ea400080210ff */
[----:B--2---:R-:W-:Y:S05]  /*6f30*/  @!P1 BRA `(.L_x_86) ;  /* 0xfffffffc00ec9947 */ /* 0x004fea000383ffff */
[----:B------:R-:W-:Y:S05]  /*6f40*/  BRA `(.L_x_85) ;  /* 0xffffffe000b87947 */ /* 0x000fea000383ffff */
.L_x_88:
[----:B------:R1:W1:Y:S02]  /*6f50*/  SYNCS.PHASECHK.TRANS64.TRYWAIT P1, [R156+URZ+0x60], R5 ;  /* 0x000060059c0075a7 */ /* 0x00026400080211ff */
[----:B-1----:R-:W-:Y:S05]  /*6f60*/  @!P1 NANOSLEEP.SYNCS 0x989680 ;  /* 0x009896800000995d */ /* 0x002fea0003900000 */
[----:B------:R-:W1:Y:S02]  /*6f70*/  @!P1 SYNCS.PHASECHK.TRANS64 P1, [R156+URZ+0x60], R5 ;  /* 0x000060059c0095a7 */ /* 0x000e6400080210ff */
[----:B-1----:R-:W-:Y:S05]  /*6f80*/  @!P1 BRA `(.L_x_88) ;  /* 0xfffffffc00f09947 */ /* 0x002fea000383ffff */
[----:B------:R-:W-:Y:S05]  /*6f90*/  BRA `(.L_x_87) ;  /* 0xffffffe000fc7947 */ /* 0x000fea000383ffff */
        .weak           $__internal_0_$__cuda_sm10x_tcgen05_guardrail_trap_col_being_dealloced_not_returned_by_alloc
        .type           $__internal_0_$__cuda_sm10x_tcgen05_guardrail_trap_col_being_dealloced_not_returned_by_alloc,@function
        .size           $__internal_0_$__cuda_sm10x_tcgen05_guardrail_trap_col_being_dealloced_not_returned_by_alloc,($__internal_1_$__cuda_sm10x_tcgen05_guardrail_trap_phase_invalid_during_alloc - $__internal_0_$__cuda_sm10x_tcgen05_guardrail_trap_col_being_dealloced_not_returned_by_alloc)
$__internal_0_$__cuda_sm10x_tcgen05_guardrail_trap_col_being_dealloced_not_returned_by_alloc:
[----:B------:R-:W-:Y:S05]  /*6fa0*/  BPT.TRAP 0x1 ;  /* 0x000000040000795c */ /* 0x000fea0000300000 */
[----:B------:R-:W-:-:S04]  /*6fb0*/  HFMA2 R3, -RZ, RZ, 0, 0 ;  /* 0x00000000ff037431 */ /* 0x000fc800000001ff */
[----:B------:R-:W-:Y:S05]  /*6fc0*/  RET.REL.NODEC R2 `(_ZN7cutlass13device_kernelINS_4gemm6kernel13GemmUniversalIN4cute5tupleIJiiiiEEENS1_10collective13CollectiveMmaINS1_35MainloopSm100TmaUmmaWarpSpecializedILi2ELi2ELi4ENS5_IJNS4_1CILi1EEESB_SB_EEEEENS5_IJNSA_ILi128EEENSA_ILi64EEESE_EEENS_12float_e5m2_tENS5_IJlSB_lEEESH_SI_NS4_8TiledMMAINS4_8MMA_AtomIJNS4_10MMA_TraitsINS4_19SM100_MMA_F8F6F4_SSEJSH_SH_fSE_SF_NS4_17integral_constantINS4_4UMMA5MajorELSP_0EEESQ_NSN_INSO_7ScaleInELSR_0EEESS_EEEEEENS4_6LayoutISC_NS5_IJNSA_ILi0EEESW_SW_EEEEENS5_IJNS4_10UnderscoreESZ_SZ_EEEEENS4_13SM90_TMA_LOADENS4_14ComposedLayoutINS4_7SwizzleILi3ELi4ELi3EEENS4_18smem_ptr_flag_bitsILi8EEENSV_INS5_IJNSA_ILi8EEESE_EEENS5_IJSE_SB_EEEEEEEvNS4_8identityES12_S1C_vS1D_EENS_8epilogue10collective18CollectiveEpilogueINS1F_23Sm100TmaWarpSpecializedILi1ELi1ELi64ELb0ELb0EEEJSG_NS5_IJNSV_ISE_SB_EENSV_ISF_SB_EEEEESH_SI_SH_SI_NS1F_6fusion15FusionCallbacksIS1J_NS1N_17LinearCombinationISH_fSH_fLNS_15FloatRoundStyleE2EEESG_S1M_JEEENS4_5SM1004TMEM4LOAD26SM100_TMEM_LOAD_32dp32b64xES12_NS13_INS14_ILi2ELi4ELi3EEES17_NSV_INS5_IJS18_SF_EEENS5_IJSF_SB_EEEEEEENS4_39AutoVectorizingCopyWithAssumedAlignmentILi128EEENS4_14SM90_TMA_STOREES21_S23_S23_EEEvvEEEEvNT_6ParamsE) ;  /* 0xffffff90020c7950 */ /* 0x000fea0003c3ffff */
        .weak           $__internal_1_$__cuda_sm10x_tcgen05_guardrail_trap_phase_invalid_during_alloc
        .type           $__internal_1_$__cuda_sm10x_tcgen05_guardrail_trap_phase_invalid_during_alloc,@function
        .size           $__internal_1_$__cuda_sm10x_tcgen05_guardrail_trap_phase_invalid_during_alloc,($__internal_2_$__cuda_sm10x_tcgen05_guardrail_trap_unallocated_columns_being_dealloced - $__internal_1_$__cuda_sm10x_tcgen05_guardrail_trap_phase_invalid_during_alloc)
$__internal_1_$__cuda_sm10x_tcgen05_guardrail_trap_phase_invalid_during_alloc:
[----:B------:R-:W-:Y:S05]  /*6fd0*/  BPT.TRAP 0x1 ;  /* 0x000000040000795c */ /* 0x000fea0000300000 */
[----:B------:R-:W-:-:S04]  /*6fe0*/  MOV R3, 0x0 ;  /* 0x0000000000037802 */ /* 0x000fc80000000f00 */
[----:B------:R-:W-:Y:S05]  /*6ff0*/  RET.REL.NODEC R2 `(_ZN7cutlass13device_kernelINS_4gemm6kernel13GemmUniversalIN4cute5tupleIJiiiiEEENS1_10collective13CollectiveMmaINS1_35MainloopSm100TmaUmmaWarpSpecializedILi2ELi2ELi4ENS5_IJNS4_1CILi1EEESB_SB_EEEEENS5_IJNSA_ILi128EEENSA_ILi64EEESE_EEENS_12float_e5m2_tENS5_IJlSB_lEEESH_SI_NS4_8TiledMMAINS4_8MMA_AtomIJNS4_10MMA_TraitsINS4_19SM100_MMA_F8F6F4_SSEJSH_SH_fSE_SF_NS4_17integral_constantINS4_4UMMA5MajorELSP_0EEESQ_NSN_INSO_7ScaleInELSR_0EEESS_EEEEEENS4_6LayoutISC_NS5_IJNSA_ILi0EEESW_SW_EEEEENS5_IJNS4_10UnderscoreESZ_SZ_EEEEENS4_13SM90_TMA_LOADENS4_14ComposedLayoutINS4_7SwizzleILi3ELi4ELi3EEENS4_18smem_ptr_flag_bitsILi8EEENSV_INS5_IJNSA_ILi8EEESE_EEENS5_IJSE_SB_EEEEEEEvNS4_8identityES12_S1C_vS1D_EENS_8epilogue10collective18CollectiveEpilogueINS1F_23Sm100TmaWarpSpecializedILi1ELi1ELi64ELb0ELb0EEEJSG_NS5_IJNSV_ISE_SB_EENSV_ISF_SB_EEEEESH_SI_SH_SI_NS1F_6fusion15FusionCallbacksIS1J_NS1N_17LinearCombinationISH_fSH_fLNS_15FloatRoundStyleE2EEESG_S1M_JEEENS4_5SM1004TMEM4LOAD26SM100_TMEM_LOAD_32dp32b64xES12_NS13_INS14_ILi2ELi4ELi3EEES17_NSV_INS5_IJS18_SF_EEENS5_IJSF_SB_EEEEEEENS4_39AutoVectorizingCopyWithAssumedAlignmentILi128EEENS4_14SM90_TMA_STOREES21_S23_S23_EEEvvEEEEvNT_6ParamsE) ;  /* 0xffffff9002007950 */ /* 0x000fea0003c3ffff */
        .weak           $__internal_2_$__cuda_sm10x_tcgen05_guardrail_trap_unallocated_columns_being_dealloced
        .type           $__internal_2_$__cuda_sm10x_tcgen05_guardrail_trap_unallocated_columns_being_dealloced,@function
        .size           $__internal_2_$__cuda_sm10x_tcgen05_guardrail_trap_unallocated_columns_being_dealloced,(.L_x_122 - $__internal_2_$__cuda_sm10x_tcgen05_guardrail_trap_unallocated_columns_being_dealloced)
$__internal_2_$__cuda_sm10x_tcgen05_guardrail_trap_unallocated_columns_being_dealloced:
[----:B------:R-:W-:Y:S05]  /*7000*/  BPT.TRAP 0x1 ;  /* 0x000000040000795c */ /* 0x000fea0000300000 */
[----:B------:R-:W-:-:S04]  /*7010*/  HFMA2 R3, -RZ, RZ, 0, 0 ;  /* 0x00000000ff037431 */ /* 0x000fc800000001ff */
[----:B------:R-:W-:Y:S05]  /*7020*/  RET.REL.NODEC R2 `(_ZN7cutlass13device_kernelINS_4gemm6kernel13GemmUniversalIN4cute5tupleIJiiiiEEENS1_10collective13CollectiveMmaINS1_35MainloopSm100TmaUmmaWarpSpecializedILi2ELi2ELi4ENS5_IJNS4_1CILi1EEESB_SB_EEEEENS5_IJNSA_ILi128EEENSA_ILi64EEESE_EEENS_12float_e5m2_tENS5_IJlSB_lEEESH_SI_NS4_8TiledMMAINS4_8MMA_AtomIJNS4_10MMA_TraitsINS4_19SM100_MMA_F8F6F4_SSEJSH_SH_fSE_SF_NS4_17integral_constantINS4_4UMMA5MajorELSP_0EEESQ_NSN_INSO_7ScaleInELSR_0EEESS_EEEEEENS4_6LayoutISC_NS5_IJNSA_ILi0EEESW_SW_EEEEENS5_IJNS4_10UnderscoreESZ_SZ_EEEEENS4_13SM90_TMA_LOADENS4_14ComposedLayoutINS4_7SwizzleILi3ELi4ELi3EEENS4_18smem_ptr_flag_bitsILi8EEENSV_INS5_IJNSA_ILi8EEESE_EEENS5_IJSE_SB_EEEEEEEvNS4_8identityES12_S1C_vS1D_EENS_8epilogue10collective18CollectiveEpilogueINS1F_23Sm100TmaWarpSpecializedILi1ELi1ELi64ELb0ELb0EEEJSG_NS5_IJNSV_ISE_SB_EENSV_ISF_SB_EEEEESH_SI_SH_SI_NS1F_6fusion15FusionCallbacksIS1J_NS1N_17LinearCombinationISH_fSH_fLNS_15FloatRoundStyleE2EEESG_S1M_JEEENS4_5SM1004TMEM4LOAD26SM100_TMEM_LOAD_32dp32b64xES12_NS13_INS14_ILi2ELi4ELi3EEES17_NSV_INS5_IJS18_SF_EEENS5_IJSF_SB_EEEEEEENS4_39AutoVectorizingCopyWithAssumedAlignmentILi128EEENS4_14SM90_TMA_STOREES21_S23_S23_EEEvvEEEEvNT_6ParamsE) ;  /* 0xffffff8c02f47950 */ /* 0x000fea0003c3ffff */
.L_x_121:
[----:B------:R-:W-:-:S00]  /*7030*/  BRA `(.L_x_121) ;  /* 0xfffffffc00fc7947 */ /* 0x000fc0000383ffff */
[----:B------:R-:W-:-:S00]  /*7040*/  NOP ;  /* 0x0000000000007918 */ /* 0x000fc00000000000 */
        /* <DEDUP_REMOVED lines=11> */
.L_x_122:


//--------------------- .nv.global.init           --------------------------
	.section	.nv.global.init,"aw",@progbits
.nv.global.init:
	.type		$str$27,@object
	.size		$str$27,($str$28 - $str$27)
$str$27:
        /*0000*/ 	.byte	0x28, 0x61, 0x64, 0x64, 0x72, 0x65, 0x73, 0x73, 0x20, 0x26, 0x20, 0x6d, 0x61, 0x73, 0x6b, 0x29
        /*0010*/ 	.byte	0x20, 0x3d, 0x3d, 0x20, 0x30, 0x00
	.type		$str$28,@object
	.size		$str$28,($str$26 - $str$28)
$str$28:
        /*0016*/ 	.byte	0x2f, 0x74, 0x6d, 0x70, 0x2f, 0x63, 0x75, 0x74, 0x6c, 0x61, 0x73, 0x73, 0x5f, 0x73, 0x77, 0x65
        /*0026*/ 	.byte	0x65, 0x70, 0x5f, 0x73, 0x72, 0x63, 0x2f, 0x69, 0x6e, 0x63, 0x6c, 0x75, 0x64, 0x65, 0x2f, 0x63
        /*0036*/ 	.byte	0x75, 0x74, 0x65, 0x2f, 0x70, 0x6f, 0x69, 0x6e, 0x74, 0x65, 0x72, 0x5f, 0x66, 0x6c, 0x61, 0x67
        /*0046*/ 	.byte	0x67, 0x65, 0x64, 0x2e, 0x68, 0x70, 0x70, 0x00
	.type		$str$26,@object
	.size		$str$26,($str$25 - $str$26)
$str$26:
        /*004e*/ 	.byte	0x2f, 0x74, 0x6d, 0x70, 0x2f, 0x63, 0x75, 0x74, 0x6c, 0x61, 0x73, 0x73, 0x5f, 0x73, 0x77, 0x65
        /*005e*/ 	.byte	0x65, 0x70, 0x5f, 0x73, 0x72, 0x63, 0x2f, 0x69, 0x6e, 0x63, 0x6c, 0x75, 0x64, 0x65, 0x2f, 0x63
        /*006e*/ 	.byte	0x75, 0x74, 0x65, 0x2f, 0x61, 0x74, 0x6f, 0x6d, 0x2f, 0x63, 0x6f, 0x70, 0x79, 0x5f, 0x74, 0x72
        /*007e*/ 	.byte	0x61, 0x69, 0x74, 0x73, 0x5f, 0x73, 0x6d, 0x31, 0x30, 0x30, 0x2e, 0x68, 0x70, 0x70, 0x00
	.type		$str$25,@object
	.size		$str$25,(__unnamed_1 - $str$25)
$str$25:
        /*008d*/ 	.byte	0x28, 0x28, 0x75, 0x69, 0x6e, 0x74, 0x33, 0x32, 0x5f, 0x74, 0x28, 0x74, 0x68, 0x72, 0x65, 0x61
        /*009d*/ 	.byte	0x64, 0x49, 0x64, 0x78, 0x2e, 0x78, 0x29, 0x20, 0x2f, 0x20, 0x33, 0x32, 0x29, 0x20, 0x25, 0x20
        /*00ad*/ 	.byte	0x34, 0x29, 0x20, 0x3d, 0x3d, 0x20, 0x28, 0x28, 0x28, 0x74, 0x6d, 0x65, 0x6d, 0x5f, 0x61, 0x64
        /*00bd*/ 	.byte	0x64, 0x72, 0x20, 0x3e, 0x3e, 0x20, 0x31, 0x36, 0x29, 0x20, 0x2f, 0x20, 0x33, 0x32, 0x29, 0x20
        /*00cd*/ 	.byte	0x25, 0x20, 0x34, 0x29, 0x00
	.type		__unnamed_1,@object
	.size		__unnamed_1,(__unnamed_2 - __unnamed_1)
__unnamed_1:
        /*00d2*/ 	.byte	0x61, 0x75, 0x74, 0x6f, 0x20, 0x63, 0x75, 0x74, 0x65, 0x3a, 0x3a, 0x61, 0x73, 0x5f, 0x70, 0x6f
        /* <DEDUP_REMOVED lines=24> */
        /*0262*/ 	.byte	0x43, 0x3c, 0x38, 0x31, 0x39, 0x32, 0x3e, 0x3e, 0x3e, 0x3e, 0x5d, 0x00
	.type		__unnamed_2,@object
	.size		__unnamed_2,(.L_2 - __unnamed_2)
__unnamed_2:
        /* <DEDUP_REMOVED lines=42> */
        /*050e*/ 	.byte	0x3e, 0x3e, 0x3e, 0x3e, 0x5d, 0x00
.L_2:


//--------------------- .nv.shared._ZN7cutlass13device_kernelINS_4gemm6kernel13GemmUniversalIN4cute5tupleIJiiiiEEENS1_10collective13CollectiveMmaINS1_35MainloopSm100TmaUmmaWarpSpecializedILi2ELi2ELi4ENS5_IJNS4_1CILi1EEESB_SB_EEEEENS5_IJNSA_ILi128EEENSA_ILi64EEESE_EEENS_12float_e5m2_tENS5_IJlSB_lEEESH_SI_NS4_8TiledMMAINS4_8MMA_AtomIJNS4_10MMA_TraitsINS4_19SM100_MMA_F8F6F4_SSEJSH_SH_fSE_SF_NS4_17integral_constantINS4_4UMMA5MajorELSP_0EEESQ_NSN_INSO_7ScaleInELSR_0EEESS_EEEEEENS4_6LayoutISC_NS5_IJNSA_ILi0EEESW_SW_EEEEENS5_IJNS4_10UnderscoreESZ_SZ_EEEEENS4_13SM90_TMA_LOADENS4_14ComposedLayoutINS4_7SwizzleILi3ELi4ELi3EEENS4_18smem_ptr_flag_bitsILi8EEENSV_INS5_IJNSA_ILi8EEESE_EEENS5_IJSE_SB_EEEEEEEvNS4_8identityES12_S1C_vS1D_EENS_8epilogue10collective18CollectiveEpilogueINS1F_23Sm100TmaWarpSpecializedILi1ELi1ELi64ELb0ELb0EEEJSG_NS5_IJNSV_ISE_SB_EENSV_ISF_SB_EEEEESH_SI_SH_SI_NS1F_6fusion15FusionCallbacksIS1J_NS1N_17LinearCombinationISH_fSH_fLNS_15FloatRoundStyleE2EEESG_S1M_JEEENS4_5SM1004TMEM4LOAD26SM100_TMEM_LOAD_32dp32b64xES12_NS13_INS14_ILi2ELi4ELi3EEES17_NSV_INS5_IJS18_SF_EEENS5_IJSF_SB_EEEEEEENS4_39AutoVectorizingCopyWithAssumedAlignmentILi128EEENS4_14SM90_TMA_STOREES21_S23_S23_EEEvvEEEEvNT_6ParamsE --------------------------
	.section	.nv.shared._ZN7cutlass13device_kernelINS_4gemm6kernel13GemmUniversalIN4cute5tupleIJiiiiEEENS1_10collective13CollectiveMmaINS1_35MainloopSm100TmaUmmaWarpSpecializedILi2ELi2ELi4ENS5_IJNS4_1CILi1EEESB_SB_EEEEENS5_IJNSA_ILi128EEENSA_ILi64EEESE_EEENS_12float_e5m2_tENS5_IJlSB_lEEESH_SI_NS4_8TiledMMAINS4_8MMA_AtomIJNS4_10MMA_TraitsINS4_19SM100_MMA_F8F6F4_SSEJSH_SH_fSE_SF_NS4_17integral_constantINS4_4UMMA5MajorELSP_0EEESQ_NSN_INSO_7ScaleInELSR_0EEESS_EEEEEENS4_6LayoutISC_NS5_IJNSA_ILi0EEESW_SW_EEEEENS5_IJNS4_10UnderscoreESZ_SZ_EEEEENS4_13SM90_TMA_LOADENS4_14ComposedLayoutINS4_7SwizzleILi3ELi4ELi3EEENS4_18smem_ptr_flag_bitsILi8EEENSV_INS5_IJNSA_ILi8EEESE_EEENS5_IJSE_SB_EEEEEEEvNS4_8identityES12_S1C_vS1D_EENS_8epilogue10collective18CollectiveEpilogueINS1F_23Sm100TmaWarpSpecializedILi1ELi1ELi64ELb0ELb0EEEJSG_NS5_IJNSV_ISE_SB_EENSV_ISF_SB_EEEEESH_SI_SH_SI_NS1F_6fusion15FusionCallbacksIS1J_NS1N_17LinearCombinationISH_fSH_fLNS_15FloatRoundStyleE2EEESG_S1M_JEEENS4_5SM1004TMEM4LOAD26SM100_TMEM_LOAD_32dp32b64xES12_NS13_INS14_ILi2ELi4ELi3EEES17_NSV_INS5_IJS18_SF_EEENS5_IJSF_SB_EEEEEEENS4_39AutoVectorizingCopyWithAssumedAlignmentILi128EEENS4_14SM90_TMA_STOREES21_S23_S23_EEEvvEEEEvNT_6ParamsE,"aw",@nobits
	.sectionflags	@""
	.align	16
	.zero		1024


//--------------------- .nv.shared.reserved.0     --------------------------
	.section	.nv.shared.reserved.0,"aw",@nobits
	.weak		__nv_reservedSMEM_offset_0_alias
	.size		__nv_reservedSMEM_offset_0_alias, 0, 64
	.other		__nv_reservedSMEM_offset_0_alias,@"STO_CUDA_RESERVED_SHARED STV_DEFAULT"
__nv_reservedSMEM_offset_0_alias:
	.zero		0
.nv.shared.reserved.0:
	.zero		64
	.weak		__nv_reservedSMEM_tcgen05_partition
	.type		__nv_reservedSMEM_tcgen05_partition,@object
	.size		__nv_reservedSMEM_tcgen05_partition,(.L_0 - __nv_reservedSMEM_tcgen05_partition)
__nv_reservedSMEM_tcgen05_partition:
	.zero		32
.L_0:


//--------------------- .nv.global                --------------------------
	.section	.nv.global,"aw",@nobits
.nv.global:
	.type		_ZN40_INTERNAL_9ff007a1_4_k_cu_66c92974_331814cute1_E,@object
	.size		_ZN40_INTERNAL_9ff007a1_4_k_cu_66c92974_331814cute1_E,(_ZN40_INTERNAL_9ff007a1_4_k_cu_66c92974_331814cuda3std3__45__cpo6cbeginE - _ZN40_INTERNAL_9ff007a1_4_k_cu_66c92974_331814cute1_E)
_ZN40_INTERNAL_9ff007a1_4_k_cu_66c92974_331814cute1_E:
	.zero		1
	.type		_ZN40_INTERNAL_9ff007a1_4_k_cu_66c92974_331814cuda3std3__45__cpo6cbeginE,@object
	.size		_ZN40_INTERNAL_9ff007a1_4_k_cu_66c92974_331814cuda3std3__45__cpo6cbeginE,(_ZN40_INTERNAL_9ff007a1_4_k_cu_66c92974_331814cuda3std3__48in_placeE - _ZN40_INTERNAL_9ff007a1_4_k_cu_66c92974_331814cuda3std3__45__cpo6cbeginE)
_ZN40_INTERNAL_9ff007a1_4_k_cu_66c92974_331814cuda3std3__45__cpo6cbeginE:
	.zero		1
	.type		_ZN40_INTERNAL_9ff007a1_4_k_cu_66c92974_331814cuda3std3__48in_placeE,@object
	.size		_ZN40_INTERNAL_9ff007a1_4_k_cu_66c92974_331814cuda3std3__48in_placeE,(_ZN40_INTERNAL_9ff007a1_4_k_cu_66c92974_331814cuda3std6ranges3__45__cpo9iter_moveE - _ZN40_INTERNAL_9ff007a1_4_k_cu_66c92974_331814cuda3std3__48in_placeE)
_ZN40_INTERNAL_9ff007a1_4_k_cu_66c92974_331814cuda3std3__48in_placeE:
	.zero		1
	.type		_ZN40_INTERNAL_9ff007a1_4_k_cu_66c92974_331814cuda3std6ranges3__45__cpo9iter_moveE,@object
	.size		_ZN40_INTERNAL_9ff007a1_4_k_cu_66c92974_331814cuda3std6ranges3__45__cpo9iter_moveE,(_ZN40_INTERNAL_9ff007a1_4_k_cu_66c92974_331814cuda3std3__45__cpo5beginE - _ZN40_INTERNAL_9ff007a1_4_k_cu_66c92974_331814cuda3std6ranges3__45__cpo9iter_moveE)
_ZN40_INTERNAL_9ff007a1_4_k_cu_66c92974_331814cuda3std6ranges3__45__cpo9iter_moveE:
	.zero		1
	.type		_ZN40_INTERNAL_9ff007a1_4_k_cu_66c92974_331814cuda3std3__45__cpo5beginE,@object
	.size		_ZN40_INTERNAL_9ff007a1_4_k_cu_66c92974_331814cuda3std3__45__cpo5beginE,(_ZN40_INTERNAL_9ff007a1_4_k_cu_66c92974_331814cuda3std3__442_GLOBAL__N__9ff007a1_4_k_cu_66c92974_331816ignoreE - _ZN40_INTERNAL_9ff007a1_4_k_cu_66c92974_331814cuda3std3__45__cpo5beginE)
_ZN40_INTERNAL_9ff007a1_4_k_cu_66c92974_331814cuda3std3__45__cpo5beginE:
	.zero		1
	.type		_ZN40_INTERNAL_9ff007a1_4_k_cu_66c92974_331814cuda3std3__442_GLOBAL__N__9ff007a1_4_k_cu_66c92974_331816ignoreE,@object
	.size		_ZN40_INTERNAL_9ff007a1_4_k_cu_66c92974_331814cuda3std3__442_GLOBAL__N__9ff007a1_4_k_cu_66c92974_331816ignoreE,(_ZN40_INTERNAL_9ff007a1_4_k_cu_66c92974_331814cute7productE - _ZN40_INTERNAL_9ff007a1_4_k_cu_66c92974_331814cuda3std3__442_GLOBAL__N__9ff007a1_4_k_cu_66c92974_331816ignoreE)
_ZN40_INTERNAL_9ff007a1_4_k_cu_66c92974_331814cuda3std3__442_GLOBAL__N__9ff007a1_4_k_cu_66c92974_331816ignoreE:
	.zero		1
	.type		_ZN40_INTERNAL_9ff007a1_4_k_cu_66c92974_331814cute7productE,@object
	.size		_ZN40_INTERNAL_9ff007a1_4_k_cu_66c92974_331814cute7productE,(_ZN40_INTERNAL_9ff007a1_4_k_cu_66c92974_331814cuda3std3__45__cpo3endE - _ZN40_INTERNAL_9ff007a1_4_k_cu_66c92974_331814cute7productE)
_ZN40_INTERNAL_9ff007a1_4_k_cu_66c92974_331814cute7productE:
	.zero		1
	.type		_ZN40_INTERNAL_9ff007a1_4_k_cu_66c92974_331814cuda3std3__45__cpo3endE,@object
	.size		_ZN40_INTERNAL_9ff007a1_4_k_cu_66c92974_331814cuda3std3__45__cpo3endE,(_ZN40_INTERNAL_9ff007a1_4_k_cu_66c92974_331814cuda3std3__419piecewise_constructE - _ZN40_INTERNAL_9ff007a1_4_k_cu_66c92974_331814cuda3std3__45__cpo3endE)
_ZN40_INTERNAL_9ff007a1_4_k_cu_66c92974_331814cuda3std3__45__cpo3endE:
	.zero		1
	.type		_ZN40_INTERNAL_9ff007a1_4_k_cu_66c92974_331814cuda3std3__419piecewise_constructE,@object
	.size		_ZN40_INTERNAL_9ff007a1_4_k_cu_66c92974_331814cuda3std3__419piecewise_constructE,(_ZN40_INTERNAL_9ff007a1_4_k_cu_66c92974_331814cuda3std3__45__cpo4cendE - _ZN40_INTERNAL_9ff007a1_4_k_cu_66c92974_331814cuda3std3__419piecewise_constructE)
_ZN40_INTERNAL_9ff007a1_4_k_cu_66c92974_331814cuda3std3__419piecewise_constructE:
	.zero		1
	.type		_ZN40_INTERNAL_9ff007a1_4_k_cu_66c92974_331814cuda3std3__45__cpo4cendE,@object
	.size		_ZN40_INTERNAL_9ff007a1_4_k_cu_66c92974_331814cuda3std3__45__cpo4cendE,(_ZN40_INTERNAL_9ff007a1_4_k_cu_66c92974_331814cuda3std6ranges3__45__cpo4swapE - _ZN40_INTERNAL_9ff007a1_4_k_cu_66c92974_331814cuda3std3__45__cpo4cendE)
_ZN40_INTERNAL_9ff007a1_4_k_cu_66c92974_331814cuda3std3__45__cpo4cendE:
	.zero		1
	.type		_ZN40_INTERNAL_9ff007a1_4_k_cu_66c92974_331814cuda3std6ranges3__45__cpo4swapE,@object
	.size		_ZN40_INTERNAL_9ff007a1_4_k_cu_66c92974_331814cuda3std6ranges3__45__cpo4swapE,(.L_10 - _ZN40_INTERNAL_9ff007a1_4_k_cu_66c92974_331814cuda3std6ranges3__45__cpo4swapE)
_ZN40_INTERNAL_9ff007a1_4_k_cu_66c92974_331814cuda3std6ranges3__45__cpo4swapE:
	.zero		1
.L_10:


//--------------------- .nv.constant0._ZN7cutlass13device_kernelINS_4gemm6kernel13GemmUniversalIN4cute5tupleIJiiiiEEENS1_10collective13CollectiveMmaINS1_35MainloopSm100TmaUmmaWarpSpecializedILi2ELi2ELi4ENS5_IJNS4_1CILi1EEESB_SB_EEEEENS5_IJNSA_ILi128EEENSA_ILi64EEESE_EEENS_12float_e5m2_tENS5_IJlSB_lEEESH_SI_NS4_8TiledMMAINS4_8MMA_AtomIJNS4_10MMA_TraitsINS4_19SM100_MMA_F8F6F4_SSEJSH_SH_fSE_SF_NS4_17integral_constantINS4_4UMMA5MajorELSP_0EEESQ_NSN_INSO_7ScaleInELSR_0EEESS_EEEEEENS4_6LayoutISC_NS5_IJNSA_ILi0EEESW_SW_EEEEENS5_IJNS4_10UnderscoreESZ_SZ_EEEEENS4_13SM90_TMA_LOADENS4_14ComposedLayoutINS4_7SwizzleILi3ELi4ELi3EEENS4_18smem_ptr_flag_bitsILi8EEENSV_INS5_IJNSA_ILi8EEESE_EEENS5_IJSE_SB_EEEEEEEvNS4_8identityES12_S1C_vS1D_EENS_8epilogue10collective18CollectiveEpilogueINS1F_23Sm100TmaWarpSpecializedILi1ELi1ELi64ELb0ELb0EEEJSG_NS5_IJNSV_ISE_SB_EENSV_ISF_SB_EEEEESH_SI_SH_SI_NS1F_6fusion15FusionCallbacksIS1J_NS1N_17LinearCombinationISH_fSH_fLNS_15FloatRoundStyleE2EEESG_S1M_JEEENS4_5SM1004TMEM4LOAD26SM100_TMEM_LOAD_32dp32b64xES12_NS13_INS14_ILi2ELi4ELi3EEES17_NSV_INS5_IJS18_SF_EEENS5_IJSF_SB_EEEEEEENS4_39AutoVectorizingCopyWithAssumedAlignmentILi128EEENS4_14SM90_TMA_STOREES21_S23_S23_EEEvvEEEEvNT_6ParamsE --------------------------
	.section	.nv.constant0._ZN7cutlass13device_kernelINS_4gemm6kernel13GemmUniversalIN4cute5tupleIJiiiiEEENS1_10collective13CollectiveMmaINS1_35MainloopSm100TmaUmmaWarpSpecializedILi2ELi2ELi4ENS5_IJNS4_1CILi1EEESB_SB_EEEEENS5_IJNSA_ILi128EEENSA_ILi64EEESE_EEENS_12float_e5m2_tENS5_IJlSB_lEEESH_SI_NS4_8TiledMMAINS4_8MMA_AtomIJNS4_10MMA_TraitsINS4_19SM100_MMA_F8F6F4_SSEJSH_SH_fSE_SF_NS4_17integral_constantINS4_4UMMA5MajorELSP_0EEESQ_NSN_INSO_7ScaleInELSR_0EEESS_EEEEEENS4_6LayoutISC_NS5_IJNSA_ILi0EEESW_SW_EEEEENS5_IJNS4_10UnderscoreESZ_SZ_EEEEENS4_13SM90_TMA_LOADENS4_14ComposedLayoutINS4_7SwizzleILi3ELi4ELi3EEENS4_18smem_ptr_flag_bitsILi8EEENSV_INS5_IJNSA_ILi8EEESE_EEENS5_IJSE_SB_EEEEEEEvNS4_8identityES12_S1C_vS1D_EENS_8epilogue10collective18CollectiveEpilogueINS1F_23Sm100TmaWarpSpecializedILi1ELi1ELi64ELb0ELb0EEEJSG_NS5_IJNSV_ISE_SB_EENSV_ISF_SB_EEEEESH_SI_SH_SI_NS1F_6fusion15FusionCallbacksIS1J_NS1N_17LinearCombinationISH_fSH_fLNS_15FloatRoundStyleE2EEESG_S1M_JEEENS4_5SM1004TMEM4LOAD26SM100_TMEM_LOAD_32dp32b64xES12_NS13_INS14_ILi2ELi4ELi3EEES17_NSV_INS5_IJS18_SF_EEENS5_IJSF_SB_EEEEEEENS4_39AutoVectorizingCopyWithAssumedAlignmentILi128EEENS4_14SM90_TMA_STOREES21_S23_S23_EEEvvEEEEvNT_6ParamsE,"a",@progbits
	.sectionflags	@""
	.align	4
.nv.constant0._ZN7cutlass13device_kernelINS_4gemm6kernel13GemmUniversalIN4cute5tupleIJiiiiEEENS1_10collective13CollectiveMmaINS1_35MainloopSm100TmaUmmaWarpSpecializedILi2ELi2ELi4ENS5_IJNS4_1CILi1EEESB_SB_EEEEENS5_IJNSA_ILi128EEENSA_ILi64EEESE_EEENS_12float_e5m2_tENS5_IJlSB_lEEESH_SI_NS4_8TiledMMAINS4_8MMA_AtomIJNS4_10MMA_TraitsINS4_19SM100_MMA_F8F6F4_SSEJSH_SH_fSE_SF_NS4_17integral_constantINS4_4UMMA5MajorELSP_0EEESQ_NSN_INSO_7ScaleInELSR_0EEESS_EEEEEENS4_6LayoutISC_NS5_IJNSA_ILi0EEESW_SW_EEEEENS5_IJNS4_10UnderscoreESZ_SZ_EEEEENS4_13SM90_TMA_LOADENS4_14ComposedLayoutINS4_7SwizzleILi3ELi4ELi3EEENS4_18smem_ptr_flag_bitsILi8EEENSV_INS5_IJNSA_ILi8EEESE_EEENS5_IJSE_SB_EEEEEEEvNS4_8identityES12_S1C_vS1D_EENS_8epilogue10collective18CollectiveEpilogueINS1F_23Sm100TmaWarpSpecializedILi1ELi1ELi64ELb0ELb0EEEJSG_NS5_IJNSV_ISE_SB_EENSV_ISF_SB_EEEEESH_SI_SH_SI_NS1F_6fusion15FusionCallbacksIS1J_NS1N_17LinearCombinationISH_fSH_fLNS_15FloatRoundStyleE2EEESG_S1M_JEEENS4_5SM1004TMEM4LOAD26SM100_TMEM_LOAD_32dp32b64xES12_NS13_INS14_ILi2ELi4ELi3EEES17_NSV_INS5_IJS18_SF_EEENS5_IJSF_SB_EEEEEEENS4_39AutoVectorizingCopyWithAssumedAlignmentILi128EEENS4_14SM90_TMA_STOREES21_S23_S23_EEEvvEEEEvNT_6ParamsE:
	.zero		2944


//--------------------- SYMBOLS --------------------------

	.type		.nv.reservedSmem.offset0,@object
	.size		.nv.reservedSmem.offset0,0x4
	.type		.nv.reservedSmem.cap,@object
	.size		.nv.reservedSmem.cap,0x4
	.type		__assertfail,@function
